//
// Generated by NVIDIA NVVM Compiler
//
// Compiler Build ID: CL-36424714
// Cuda compilation tools, release 13.0, V13.0.88
// Based on NVVM 20.0.0
//

.version 9.0
.target sm_100
.address_size 64

	// .globl	_Z22kernel_start_partitionPKdS0_PiS1_iii

.visible .entry _Z22kernel_start_partitionPKdS0_PiS1_iii(
	.param .u64 .ptr .align 1 _Z22kernel_start_partitionPKdS0_PiS1_iii_param_0,
	.param .u64 .ptr .align 1 _Z22kernel_start_partitionPKdS0_PiS1_iii_param_1,
	.param .u64 .ptr .align 1 _Z22kernel_start_partitionPKdS0_PiS1_iii_param_2,
	.param .u64 .ptr .align 1 _Z22kernel_start_partitionPKdS0_PiS1_iii_param_3,
	.param .u32 _Z22kernel_start_partitionPKdS0_PiS1_iii_param_4,
	.param .u32 _Z22kernel_start_partitionPKdS0_PiS1_iii_param_5,
	.param .u32 _Z22kernel_start_partitionPKdS0_PiS1_iii_param_6
)
{
	.reg .pred 	%p<19>;
	.reg .b32 	%r<68>;
	.reg .b64 	%rd<54>;
	.reg .b64 	%fd<96>;

	ld.param.u64 	%rd10, [_Z22kernel_start_partitionPKdS0_PiS1_iii_param_0];
	ld.param.u64 	%rd13, [_Z22kernel_start_partitionPKdS0_PiS1_iii_param_1];
	ld.param.u32 	%r37, [_Z22kernel_start_partitionPKdS0_PiS1_iii_param_4];
	ld.param.u32 	%r35, [_Z22kernel_start_partitionPKdS0_PiS1_iii_param_5];
	ld.param.u32 	%r36, [_Z22kernel_start_partitionPKdS0_PiS1_iii_param_6];
	cvta.to.global.u64 	%rd1, %rd13;
	mov.u32 	%r38, %ctaid.x;
	mov.u32 	%r39, %ntid.x;
	mov.u32 	%r40, %tid.x;
	mad.lo.s32 	%r1, %r38, %r39, %r40;
	setp.ge.s32 	%p1, %r1, %r37;
	@%p1 bra 	$L__BB0_23;
	cvta.to.global.u64 	%rd2, %rd10;
	mul.wide.s32 	%rd3, %r35, %r1;
	setp.lt.s32 	%p2, %r36, 1;
	mov.b32 	%r67, 0;
	@%p2 bra 	$L__BB0_22;
	setp.lt.s32 	%p3, %r35, 1;
	@%p3 bra 	$L__BB0_16;
	and.b32  	%r2, %r35, 7;
	and.b32  	%r3, %r35, 3;
	and.b32  	%r4, %r35, 2147483640;
	and.b32  	%r5, %r35, 1;
	neg.s32 	%r6, %r4;
	mov.f64 	%fd84, 0d7E37E43C8800759C;
	mov.b32 	%r53, 0;
	shl.b64 	%rd14, %rd3, 3;
	add.s64 	%rd15, %rd14, %rd2;
	add.s64 	%rd4, %rd15, 32;
	mov.u32 	%r67, %r53;
$L__BB0_4:
	setp.lt.u32 	%p10, %r35, 8;
	mul.lo.s32 	%r9, %r53, %r35;
	mov.f64 	%fd92, 0d0000000000000000;
	mov.b32 	%r57, 0;
	@%p10 bra 	$L__BB0_7;
	mul.wide.u32 	%rd16, %r9, 8;
	add.s64 	%rd17, %rd1, %rd16;
	add.s64 	%rd52, %rd17, 32;
	mov.f64 	%fd92, 0d0000000000000000;
	mov.u64 	%rd53, %rd4;
	mov.u32 	%r55, %r6;
$L__BB0_6:
	.pragma "nounroll";
	ld.global.f64 	%fd26, [%rd53+-32];
	ld.global.f64 	%fd27, [%rd52+-32];
	sub.f64 	%fd28, %fd26, %fd27;
	fma.rn.f64 	%fd29, %fd28, %fd28, %fd92;
	ld.global.f64 	%fd30, [%rd53+-24];
	ld.global.f64 	%fd31, [%rd52+-24];
	sub.f64 	%fd32, %fd30, %fd31;
	fma.rn.f64 	%fd33, %fd32, %fd32, %fd29;
	ld.global.f64 	%fd34, [%rd53+-16];
	ld.global.f64 	%fd35, [%rd52+-16];
	sub.f64 	%fd36, %fd34, %fd35;
	fma.rn.f64 	%fd37, %fd36, %fd36, %fd33;
	ld.global.f64 	%fd38, [%rd53+-8];
	ld.global.f64 	%fd39, [%rd52+-8];
	sub.f64 	%fd40, %fd38, %fd39;
	fma.rn.f64 	%fd41, %fd40, %fd40, %fd37;
	ld.global.f64 	%fd42, [%rd53];
	ld.global.f64 	%fd43, [%rd52];
	sub.f64 	%fd44, %fd42, %fd43;
	fma.rn.f64 	%fd45, %fd44, %fd44, %fd41;
	ld.global.f64 	%fd46, [%rd53+8];
	ld.global.f64 	%fd47, [%rd52+8];
	sub.f64 	%fd48, %fd46, %fd47;
	fma.rn.f64 	%fd49, %fd48, %fd48, %fd45;
	ld.global.f64 	%fd50, [%rd53+16];
	ld.global.f64 	%fd51, [%rd52+16];
	sub.f64 	%fd52, %fd50, %fd51;
	fma.rn.f64 	%fd53, %fd52, %fd52, %fd49;
	ld.global.f64 	%fd54, [%rd53+24];
	ld.global.f64 	%fd55, [%rd52+24];
	sub.f64 	%fd56, %fd54, %fd55;
	fma.rn.f64 	%fd92, %fd56, %fd56, %fd53;
	add.s32 	%r55, %r55, 8;
	add.s64 	%rd53, %rd53, 64;
	add.s64 	%rd52, %rd52, 64;
	setp.ne.s32 	%p11, %r55, 0;
	mov.u32 	%r57, %r4;
	@%p11 bra 	$L__BB0_6;
$L__BB0_7:
	setp.eq.s32 	%p12, %r2, 0;
	@%p12 bra 	$L__BB0_15;
	add.s32 	%r48, %r2, -1;
	setp.lt.u32 	%p13, %r48, 3;
	@%p13 bra 	$L__BB0_10;
	cvt.u64.u32 	%rd18, %r57;
	add.s64 	%rd19, %rd3, %rd18;
	shl.b64 	%rd20, %rd19, 3;
	add.s64 	%rd21, %rd2, %rd20;
	ld.global.f64 	%fd58, [%rd21];
	add.s32 	%r49, %r57, %r9;
	mul.wide.u32 	%rd22, %r49, 8;
	add.s64 	%rd23, %rd1, %rd22;
	ld.global.f64 	%fd59, [%rd23];
	sub.f64 	%fd60, %fd58, %fd59;
	fma.rn.f64 	%fd61, %fd60, %fd60, %fd92;
	ld.global.f64 	%fd62, [%rd21+8];
	cvt.u64.u32 	%rd24, %r9;
	add.s64 	%rd25, %rd18, %rd24;
	shl.b64 	%rd26, %rd25, 3;
	add.s64 	%rd27, %rd1, %rd26;
	ld.global.f64 	%fd63, [%rd27+8];
	sub.f64 	%fd64, %fd62, %fd63;
	fma.rn.f64 	%fd65, %fd64, %fd64, %fd61;
	ld.global.f64 	%fd66, [%rd21+16];
	ld.global.f64 	%fd67, [%rd27+16];
	sub.f64 	%fd68, %fd66, %fd67;
	fma.rn.f64 	%fd69, %fd68, %fd68, %fd65;
	ld.global.f64 	%fd70, [%rd21+24];
	ld.global.f64 	%fd71, [%rd27+24];
	sub.f64 	%fd72, %fd70, %fd71;
	fma.rn.f64 	%fd92, %fd72, %fd72, %fd69;
	add.s32 	%r57, %r57, 4;
$L__BB0_10:
	setp.eq.s32 	%p14, %r3, 0;
	@%p14 bra 	$L__BB0_15;
	setp.eq.s32 	%p15, %r3, 1;
	@%p15 bra 	$L__BB0_13;
	cvt.u64.u32 	%rd28, %r57;
	add.s64 	%rd29, %rd3, %rd28;
	shl.b64 	%rd30, %rd29, 3;
	add.s64 	%rd31, %rd2, %rd30;
	ld.global.f64 	%fd74, [%rd31];
	add.s32 	%r50, %r57, %r9;
	mul.wide.u32 	%rd32, %r50, 8;
	add.s64 	%rd33, %rd1, %rd32;
	ld.global.f64 	%fd75, [%rd33];
	sub.f64 	%fd76, %fd74, %fd75;
	fma.rn.f64 	%fd77, %fd76, %fd76, %fd92;
	ld.global.f64 	%fd78, [%rd31+8];
	cvt.u64.u32 	%rd34, %r9;
	add.s64 	%rd35, %rd28, %rd34;
	shl.b64 	%rd36, %rd35, 3;
	add.s64 	%rd37, %rd1, %rd36;
	ld.global.f64 	%fd79, [%rd37+8];
	sub.f64 	%fd80, %fd78, %fd79;
	fma.rn.f64 	%fd92, %fd80, %fd80, %fd77;
	add.s32 	%r57, %r57, 2;
$L__BB0_13:
	setp.eq.s32 	%p16, %r5, 0;
	@%p16 bra 	$L__BB0_15;
	cvt.u64.u32 	%rd38, %r57;
	add.s64 	%rd39, %rd3, %rd38;
	shl.b64 	%rd40, %rd39, 3;
	add.s64 	%rd41, %rd2, %rd40;
	ld.global.f64 	%fd81, [%rd41];
	add.s32 	%r51, %r57, %r9;
	mul.wide.u32 	%rd42, %r51, 8;
	add.s64 	%rd43, %rd1, %rd42;
	ld.global.f64 	%fd82, [%rd43];
	sub.f64 	%fd83, %fd81, %fd82;
	fma.rn.f64 	%fd92, %fd83, %fd83, %fd92;
$L__BB0_15:
	setp.lt.f64 	%p17, %fd92, %fd84;
	selp.b32 	%r67, %r53, %r67, %p17;
	selp.f64 	%fd84, %fd92, %fd84, %p17;
	add.s32 	%r53, %r53, 1;
	setp.eq.s32 	%p18, %r53, %r36;
	@%p18 bra 	$L__BB0_22;
	bra.uni 	$L__BB0_4;
$L__BB0_16:
	and.b32  	%r19, %r36, 3;
	setp.lt.u32 	%p4, %r36, 4;
	mov.f64 	%fd94, 0d7E37E43C8800759C;
	mov.b32 	%r64, 0;
	mov.u32 	%r67, %r64;
	@%p4 bra 	$L__BB0_19;
	and.b32  	%r64, %r36, 2147483644;
	mov.f64 	%fd94, 0d7E37E43C8800759C;
	mov.b32 	%r59, 0;
	mov.u32 	%r67, %r59;
$L__BB0_18:
	setp.gt.f64 	%p5, %fd94, 0d0000000000000000;
	selp.b32 	%r67, %r59, %r67, %p5;
	selp.f64 	%fd94, 0d0000000000000000, %fd94, %p5;
	add.s32 	%r59, %r59, 4;
	setp.ne.s32 	%p6, %r59, %r64;
	@%p6 bra 	$L__BB0_18;
$L__BB0_19:
	setp.eq.s32 	%p7, %r19, 0;
	@%p7 bra 	$L__BB0_22;
	mov.b32 	%r66, 0;
$L__BB0_21:
	.pragma "nounroll";
	setp.gt.f64 	%p8, %fd94, 0d0000000000000000;
	selp.b32 	%r67, %r64, %r67, %p8;
	selp.f64 	%fd94, 0d0000000000000000, %fd94, %p8;
	add.s32 	%r64, %r64, 1;
	add.s32 	%r66, %r66, 1;
	setp.ne.s32 	%p9, %r66, %r19;
	@%p9 bra 	$L__BB0_21;
$L__BB0_22:
	ld.param.u64 	%rd51, [_Z22kernel_start_partitionPKdS0_PiS1_iii_param_3];
	ld.param.u64 	%rd50, [_Z22kernel_start_partitionPKdS0_PiS1_iii_param_2];
	cvta.to.global.u64 	%rd44, %rd50;
	mul.wide.s32 	%rd45, %r1, 4;
	add.s64 	%rd46, %rd44, %rd45;
	st.global.u32 	[%rd46], %r67;
	cvta.to.global.u64 	%rd47, %rd51;
	mul.wide.u32 	%rd48, %r67, 4;
	add.s64 	%rd49, %rd47, %rd48;
	atom.global.add.u32 	%r52, [%rd49], 1;
$L__BB0_23:
	ret;

}
	// .globl	_Z22kernel_check_partitionPKdS0_PiS1_S1_iii
.visible .entry _Z22kernel_check_partitionPKdS0_PiS1_S1_iii(
	.param .u64 .ptr .align 1 _Z22kernel_check_partitionPKdS0_PiS1_S1_iii_param_0,
	.param .u64 .ptr .align 1 _Z22kernel_check_partitionPKdS0_PiS1_S1_iii_param_1,
	.param .u64 .ptr .align 1 _Z22kernel_check_partitionPKdS0_PiS1_S1_iii_param_2,
	.param .u64 .ptr .align 1 _Z22kernel_check_partitionPKdS0_PiS1_S1_iii_param_3,
	.param .u64 .ptr .align 1 _Z22kernel_check_partitionPKdS0_PiS1_S1_iii_param_4,
	.param .u32 _Z22kernel_check_partitionPKdS0_PiS1_S1_iii_param_5,
	.param .u32 _Z22kernel_check_partitionPKdS0_PiS1_S1_iii_param_6,
	.param .u32 _Z22kernel_check_partitionPKdS0_PiS1_S1_iii_param_7
)
{
	.reg .pred 	%p<20>;
	.reg .b32 	%r<70>;
	.reg .b64 	%rd<54>;
	.reg .b64 	%fd<96>;

	ld.param.u64 	%rd11, [_Z22kernel_check_partitionPKdS0_PiS1_S1_iii_param_0];
	ld.param.u64 	%rd15, [_Z22kernel_check_partitionPKdS0_PiS1_S1_iii_param_1];
	ld.param.u64 	%rd12, [_Z22kernel_check_partitionPKdS0_PiS1_S1_iii_param_2];
	ld.param.u64 	%rd13, [_Z22kernel_check_partitionPKdS0_PiS1_S1_iii_param_3];
	ld.param.u64 	%rd14, [_Z22kernel_check_partitionPKdS0_PiS1_S1_iii_param_4];
	ld.param.u32 	%r38, [_Z22kernel_check_partitionPKdS0_PiS1_S1_iii_param_5];
	ld.param.u32 	%r36, [_Z22kernel_check_partitionPKdS0_PiS1_S1_iii_param_6];
	ld.param.u32 	%r37, [_Z22kernel_check_partitionPKdS0_PiS1_S1_iii_param_7];
	cvta.to.global.u64 	%rd1, %rd15;
	mov.u32 	%r39, %ctaid.x;
	mov.u32 	%r40, %ntid.x;
	mov.u32 	%r41, %tid.x;
	mad.lo.s32 	%r1, %r39, %r40, %r41;
	setp.ge.s32 	%p1, %r1, %r38;
	@%p1 bra 	$L__BB1_25;
	cvta.to.global.u64 	%rd16, %rd12;
	cvta.to.global.u64 	%rd2, %rd11;
	mul.wide.s32 	%rd3, %r36, %r1;
	mul.wide.s32 	%rd17, %r1, 4;
	add.s64 	%rd4, %rd16, %rd17;
	ld.global.u32 	%r2, [%rd4];
	setp.lt.s32 	%p2, %r37, 1;
	mov.b32 	%r69, 0;
	@%p2 bra 	$L__BB1_22;
	setp.lt.s32 	%p3, %r36, 1;
	@%p3 bra 	$L__BB1_16;
	and.b32  	%r3, %r36, 7;
	and.b32  	%r4, %r36, 3;
	and.b32  	%r5, %r36, 2147483640;
	and.b32  	%r6, %r36, 1;
	neg.s32 	%r7, %r5;
	shl.b64 	%rd18, %rd3, 3;
	add.s64 	%rd19, %rd18, %rd2;
	add.s64 	%rd5, %rd19, 32;
	mov.f64 	%fd84, 0d7E37E43C8800759C;
	mov.b32 	%r55, 0;
	mov.u32 	%r69, %r55;
$L__BB1_4:
	setp.lt.u32 	%p10, %r36, 8;
	mul.lo.s32 	%r10, %r55, %r36;
	mov.f64 	%fd92, 0d0000000000000000;
	mov.b32 	%r59, 0;
	@%p10 bra 	$L__BB1_7;
	mul.wide.u32 	%rd20, %r10, 8;
	add.s64 	%rd21, %rd1, %rd20;
	add.s64 	%rd52, %rd21, 32;
	mov.f64 	%fd92, 0d0000000000000000;
	mov.u64 	%rd53, %rd5;
	mov.u32 	%r57, %r7;
$L__BB1_6:
	.pragma "nounroll";
	ld.global.f64 	%fd26, [%rd53+-32];
	ld.global.f64 	%fd27, [%rd52+-32];
	sub.f64 	%fd28, %fd26, %fd27;
	fma.rn.f64 	%fd29, %fd28, %fd28, %fd92;
	ld.global.f64 	%fd30, [%rd53+-24];
	ld.global.f64 	%fd31, [%rd52+-24];
	sub.f64 	%fd32, %fd30, %fd31;
	fma.rn.f64 	%fd33, %fd32, %fd32, %fd29;
	ld.global.f64 	%fd34, [%rd53+-16];
	ld.global.f64 	%fd35, [%rd52+-16];
	sub.f64 	%fd36, %fd34, %fd35;
	fma.rn.f64 	%fd37, %fd36, %fd36, %fd33;
	ld.global.f64 	%fd38, [%rd53+-8];
	ld.global.f64 	%fd39, [%rd52+-8];
	sub.f64 	%fd40, %fd38, %fd39;
	fma.rn.f64 	%fd41, %fd40, %fd40, %fd37;
	ld.global.f64 	%fd42, [%rd53];
	ld.global.f64 	%fd43, [%rd52];
	sub.f64 	%fd44, %fd42, %fd43;
	fma.rn.f64 	%fd45, %fd44, %fd44, %fd41;
	ld.global.f64 	%fd46, [%rd53+8];
	ld.global.f64 	%fd47, [%rd52+8];
	sub.f64 	%fd48, %fd46, %fd47;
	fma.rn.f64 	%fd49, %fd48, %fd48, %fd45;
	ld.global.f64 	%fd50, [%rd53+16];
	ld.global.f64 	%fd51, [%rd52+16];
	sub.f64 	%fd52, %fd50, %fd51;
	fma.rn.f64 	%fd53, %fd52, %fd52, %fd49;
	ld.global.f64 	%fd54, [%rd53+24];
	ld.global.f64 	%fd55, [%rd52+24];
	sub.f64 	%fd56, %fd54, %fd55;
	fma.rn.f64 	%fd92, %fd56, %fd56, %fd53;
	add.s32 	%r57, %r57, 8;
	add.s64 	%rd53, %rd53, 64;
	add.s64 	%rd52, %rd52, 64;
	setp.ne.s32 	%p11, %r57, 0;
	mov.u32 	%r59, %r5;
	@%p11 bra 	$L__BB1_6;
$L__BB1_7:
	setp.eq.s32 	%p12, %r3, 0;
	@%p12 bra 	$L__BB1_15;
	add.s32 	%r49, %r3, -1;
	setp.lt.u32 	%p13, %r49, 3;
	@%p13 bra 	$L__BB1_10;
	cvt.u64.u32 	%rd22, %r59;
	add.s64 	%rd23, %rd3, %rd22;
	shl.b64 	%rd24, %rd23, 3;
	add.s64 	%rd25, %rd2, %rd24;
	ld.global.f64 	%fd58, [%rd25];
	add.s32 	%r50, %r59, %r10;
	mul.wide.u32 	%rd26, %r50, 8;
	add.s64 	%rd27, %rd1, %rd26;
	ld.global.f64 	%fd59, [%rd27];
	sub.f64 	%fd60, %fd58, %fd59;
	fma.rn.f64 	%fd61, %fd60, %fd60, %fd92;
	ld.global.f64 	%fd62, [%rd25+8];
	cvt.u64.u32 	%rd28, %r10;
	add.s64 	%rd29, %rd22, %rd28;
	shl.b64 	%rd30, %rd29, 3;
	add.s64 	%rd31, %rd1, %rd30;
	ld.global.f64 	%fd63, [%rd31+8];
	sub.f64 	%fd64, %fd62, %fd63;
	fma.rn.f64 	%fd65, %fd64, %fd64, %fd61;
	ld.global.f64 	%fd66, [%rd25+16];
	ld.global.f64 	%fd67, [%rd31+16];
	sub.f64 	%fd68, %fd66, %fd67;
	fma.rn.f64 	%fd69, %fd68, %fd68, %fd65;
	ld.global.f64 	%fd70, [%rd25+24];
	ld.global.f64 	%fd71, [%rd31+24];
	sub.f64 	%fd72, %fd70, %fd71;
	fma.rn.f64 	%fd92, %fd72, %fd72, %fd69;
	add.s32 	%r59, %r59, 4;
$L__BB1_10:
	setp.eq.s32 	%p14, %r4, 0;
	@%p14 bra 	$L__BB1_15;
	setp.eq.s32 	%p15, %r4, 1;
	@%p15 bra 	$L__BB1_13;
	cvt.u64.u32 	%rd32, %r59;
	add.s64 	%rd33, %rd3, %rd32;
	shl.b64 	%rd34, %rd33, 3;
	add.s64 	%rd35, %rd2, %rd34;
	ld.global.f64 	%fd74, [%rd35];
	add.s32 	%r51, %r59, %r10;
	mul.wide.u32 	%rd36, %r51, 8;
	add.s64 	%rd37, %rd1, %rd36;
	ld.global.f64 	%fd75, [%rd37];
	sub.f64 	%fd76, %fd74, %fd75;
	fma.rn.f64 	%fd77, %fd76, %fd76, %fd92;
	ld.global.f64 	%fd78, [%rd35+8];
	cvt.u64.u32 	%rd38, %r10;
	add.s64 	%rd39, %rd32, %rd38;
	shl.b64 	%rd40, %rd39, 3;
	add.s64 	%rd41, %rd1, %rd40;
	ld.global.f64 	%fd79, [%rd41+8];
	sub.f64 	%fd80, %fd78, %fd79;
	fma.rn.f64 	%fd92, %fd80, %fd80, %fd77;
	add.s32 	%r59, %r59, 2;
$L__BB1_13:
	setp.eq.s32 	%p16, %r6, 0;
	@%p16 bra 	$L__BB1_15;
	cvt.u64.u32 	%rd42, %r59;
	add.s64 	%rd43, %rd3, %rd42;
	shl.b64 	%rd44, %rd43, 3;
	add.s64 	%rd45, %rd2, %rd44;
	ld.global.f64 	%fd81, [%rd45];
	add.s32 	%r52, %r59, %r10;
	mul.wide.u32 	%rd46, %r52, 8;
	add.s64 	%rd47, %rd1, %rd46;
	ld.global.f64 	%fd82, [%rd47];
	sub.f64 	%fd83, %fd81, %fd82;
	fma.rn.f64 	%fd92, %fd83, %fd83, %fd92;
$L__BB1_15:
	setp.lt.f64 	%p17, %fd92, %fd84;
	selp.b32 	%r69, %r55, %r69, %p17;
	selp.f64 	%fd84, %fd92, %fd84, %p17;
	add.s32 	%r55, %r55, 1;
	setp.eq.s32 	%p18, %r55, %r37;
	@%p18 bra 	$L__BB1_22;
	bra.uni 	$L__BB1_4;
$L__BB1_16:
	and.b32  	%r20, %r37, 3;
	setp.lt.u32 	%p4, %r37, 4;
	mov.f64 	%fd94, 0d7E37E43C8800759C;
	mov.b32 	%r66, 0;
	mov.u32 	%r69, %r66;
	@%p4 bra 	$L__BB1_19;
	and.b32  	%r66, %r37, 2147483644;
	mov.f64 	%fd94, 0d7E37E43C8800759C;
	mov.b32 	%r61, 0;
	mov.u32 	%r69, %r61;
$L__BB1_18:
	setp.gt.f64 	%p5, %fd94, 0d0000000000000000;
	selp.b32 	%r69, %r61, %r69, %p5;
	selp.f64 	%fd94, 0d0000000000000000, %fd94, %p5;
	add.s32 	%r61, %r61, 4;
	setp.ne.s32 	%p6, %r61, %r66;
	@%p6 bra 	$L__BB1_18;
$L__BB1_19:
	setp.eq.s32 	%p7, %r20, 0;
	@%p7 bra 	$L__BB1_22;
	mov.b32 	%r68, 0;
$L__BB1_21:
	.pragma "nounroll";
	setp.gt.f64 	%p8, %fd94, 0d0000000000000000;
	selp.b32 	%r69, %r66, %r69, %p8;
	selp.f64 	%fd94, 0d0000000000000000, %fd94, %p8;
	add.s32 	%r66, %r66, 1;
	add.s32 	%r68, %r68, 1;
	setp.ne.s32 	%p9, %r68, %r20;
	@%p9 bra 	$L__BB1_21;
$L__BB1_22:
	setp.eq.s32 	%p19, %r69, %r2;
	@%p19 bra 	$L__BB1_24;
	cvta.to.global.u64 	%rd48, %rd14;
	atom.global.exch.b32 	%r53, [%rd48], 1;
$L__BB1_24:
	st.global.u32 	[%rd4], %r69;
	cvta.to.global.u64 	%rd49, %rd13;
	mul.wide.u32 	%rd50, %r69, 4;
	add.s64 	%rd51, %rd49, %rd50;
	atom.global.add.u32 	%r54, [%rd51], 1;
$L__BB1_25:
	ret;

}


// ===== COMPILED SASS (sm_100) =====

	.target	sm_100

	.elftype	@"ET_EXEC"


//--------------------- .note.nv.tkinfo           --------------------------
	.section	.note.nv.tkinfo,"",@"SHT_NOTE"
	.sectionflags	@"SHF_NOTE_NV_TKINFO"
	.tkinfo
        /*0018*/ 	.word	0x00000002
        /*0030*/ 	.string	""
        /*0030*/ 	.string	"ptxas"
        /*0030*/ 	.string	"Cuda compilation tools, release 13.0, V13.0.88"
        /*0030*/ 	.string	"Build cuda_13.0.r13.0/compiler.36424714_0"
        /*0030*/ 	.string	"-arch sm_100 -m 64 "



//--------------------- .note.nv.cuinfo           --------------------------
	.section	.note.nv.cuinfo,"",@"SHT_NOTE"
	.sectionflags	@"SHF_NOTE_NV_CUINFO"
        /*0018*/ 	.short	0x0002
        /*001a*/ 	.short	0x0064
        /*001c*/ 	.short	0x0082
	.zero		2


//--------------------- .nv.info                  --------------------------
	.section	.nv.info,"",@"SHT_CUDA_INFO"
	.align	4


	//----- nvinfo : EIATTR_REGCOUNT
	.align		4
        /*0000*/ 	.byte	0x04, 0x2f
        /*0002*/ 	.short	(.L_1 - .L_0)
	.align		4
.L_0:
        /*0004*/ 	.word	index@(_Z22kernel_start_partitionPKdS0_PiS1_iii)
        /*0008*/ 	.word	0x0000001f


	//----- nvinfo : EIATTR_FRAME_SIZE
	.align		4
.L_1:
        /*000c*/ 	.byte	0x04, 0x11
        /*000e*/ 	.short	(.L_3 - .L_2)
	.align		4
.L_2:
        /*0010*/ 	.word	index@(_Z22kernel_start_partitionPKdS0_PiS1_iii)
        /*0014*/ 	.word	0x00000000


	//----- nvinfo : EIATTR_REGCOUNT
	.align		4
.L_3:
        /*0018*/ 	.byte	0x04, 0x2f
        /*001a*/ 	.short	(.L_5 - .L_4)
	.align		4
.L_4:
        /*001c*/ 	.word	index@(_Z22kernel_check_partitionPKdS0_PiS1_S1_iii)
        /*0020*/ 	.word	0x0000001f


	//----- nvinfo : EIATTR_FRAME_SIZE
	.align		4
.L_5:
        /*0024*/ 	.byte	0x04, 0x11
        /*0026*/ 	.short	(.L_7 - .L_6)
	.align		4
.L_6:
        /*0028*/ 	.word	index@(_Z22kernel_check_partitionPKdS0_PiS1_S1_iii)
        /*002c*/ 	.word	0x00000000


	//----- nvinfo : EIATTR_MIN_STACK_SIZE
	.align		4
.L_7:
        /*0030*/ 	.byte	0x04, 0x12
        /*0032*/ 	.short	(.L_9 - .L_8)
	.align		4
.L_8:
        /*0034*/ 	.word	index@(_Z22kernel_check_partitionPKdS0_PiS1_S1_iii)
        /*0038*/ 	.word	0x00000000


	//----- nvinfo : EIATTR_MIN_STACK_SIZE
	.align		4
.L_9:
        /*003c*/ 	.byte	0x04, 0x12
        /*003e*/ 	.short	(.L_11 - .L_10)
	.align		4
.L_10:
        /*0040*/ 	.word	index@(_Z22kernel_start_partitionPKdS0_PiS1_iii)
        /*0044*/ 	.word	0x00000000
.L_11:


//--------------------- .nv.compat                --------------------------
	.section	.nv.compat,"",@"SHT_CUDA_COMPAT_INFO"
	.align	4
        /*0000*/ 	.byte	0x02, 0x09, 0x00, 0x00, 0x02, 0x02, 0x01, 0x00, 0x02, 0x05, 0x05, 0x00, 0x03, 0x07, 0x01, 0x01
        /*0010*/ 	.byte	0x02, 0x03, 0x00, 0x00, 0x02, 0x06, 0x01, 0x00, 0x04, 0x0b, 0x08, 0x00, 0x01, 0x00, 0x00, 0x00
        /*0020*/ 	.byte	0x00, 0x00, 0x00, 0x00


//--------------------- .nv.info._Z22kernel_check_partitionPKdS0_PiS1_S1_iii --------------------------
	.section	.nv.info._Z22kernel_check_partitionPKdS0_PiS1_S1_iii,"",@"SHT_CUDA_INFO"
	.sectionflags	@""
	.align	4


	//----- nvinfo : EIATTR_CUDA_API_VERSION
	.align		4
        /*0000*/ 	.byte	0x04, 0x37
        /*0002*/ 	.short	(.L_13 - .L_12)
.L_12:
        /*0004*/ 	.word	0x00000082


	//----- nvinfo : EIATTR_KPARAM_INFO
	.align		4
.L_13:
        /*0008*/ 	.byte	0x04, 0x17
        /*000a*/ 	.short	(.L_15 - .L_14)
.L_14:
        /*000c*/ 	.word	0x00000000
        /*0010*/ 	.short	0x0007
        /*0012*/ 	.short	0x0030
        /*0014*/ 	.byte	0x00, 0xf0, 0x11, 0x00


	//----- nvinfo : EIATTR_KPARAM_INFO
	.align		4
.L_15:
        /*0018*/ 	.byte	0x04, 0x17
        /*001a*/ 	.short	(.L_17 - .L_16)
.L_16:
        /*001c*/ 	.word	0x00000000
        /*0020*/ 	.short	0x0006
        /*0022*/ 	.short	0x002c
        /*0024*/ 	.byte	0x00, 0xf0, 0x11, 0x00


	//----- nvinfo : EIATTR_KPARAM_INFO
	.align		4
.L_17:
        /*0028*/ 	.byte	0x04, 0x17
        /*002a*/ 	.short	(.L_19 - .L_18)
.L_18:
        /*002c*/ 	.word	0x00000000
        /*0030*/ 	.short	0x0005
        /*0032*/ 	.short	0x0028
        /*0034*/ 	.byte	0x00, 0xf0, 0x11, 0x00


	//----- nvinfo : EIATTR_KPARAM_INFO
	.align		4
.L_19:
        /*0038*/ 	.byte	0x04, 0x17
        /*003a*/ 	.short	(.L_21 - .L_20)
.L_20:
        /*003c*/ 	.word	0x00000000
        /*0040*/ 	.short	0x0004
        /*0042*/ 	.short	0x0020
        /*0044*/ 	.byte	0x00, 0xf5, 0x21, 0x00


	//----- nvinfo : EIATTR_KPARAM_INFO
	.align		4
.L_21:
        /*0048*/ 	.byte	0x04, 0x17
        /*004a*/ 	.short	(.L_23 - .L_22)
.L_22:
        /*004c*/ 	.word	0x00000000
        /*0050*/ 	.short	0x0003
        /*0052*/ 	.short	0x0018
        /*0054*/ 	.byte	0x00, 0xf5, 0x21, 0x00


	//----- nvinfo : EIATTR_KPARAM_INFO
	.align		4
.L_23:
        /*0058*/ 	.byte	0x04, 0x17
        /*005a*/ 	.short	(.L_25 - .L_24)
.L_24:
        /*005c*/ 	.word	0x00000000
        /*0060*/ 	.short	0x0002
        /*0062*/ 	.short	0x0010
        /*0064*/ 	.byte	0x00, 0xf5, 0x21, 0x00


	//----- nvinfo : EIATTR_KPARAM_INFO
	.align		4
.L_25:
        /*0068*/ 	.byte	0x04, 0x17
        /*006a*/ 	.short	(.L_27 - .L_26)
.L_26:
        /*006c*/ 	.word	0x00000000
        /*0070*/ 	.short	0x0001
        /*0072*/ 	.short	0x0008
        /*0074*/ 	.byte	0x00, 0xf5, 0x21, 0x00


	//----- nvinfo : EIATTR_KPARAM_INFO
	.align		4
.L_27:
        /*0078*/ 	.byte	0x04, 0x17
        /*007a*/ 	.short	(.L_29 - .L_28)
.L_28:
        /*007c*/ 	.word	0x00000000
        /*0080*/ 	.short	0x0000
        /*0082*/ 	.short	0x0000
        /*0084*/ 	.byte	0x00, 0xf5, 0x21, 0x00


	//----- nvinfo : EIATTR_SPARSE_MMA_MASK
	.align		4
.L_29:
        /*0088*/ 	.byte	0x03, 0x50
        /*008a*/ 	.short	0x0000


	//----- nvinfo : EIATTR_MAXREG_COUNT
	.align		4
        /*008c*/ 	.byte	0x03, 0x1b
        /*008e*/ 	.short	0x00ff


	//----- nvinfo : EIATTR_MERCURY_ISA_VERSION
	.align		4
        /*0090*/ 	.byte	0x03, 0x5f
        /*0092*/ 	.short	0x0101


	//----- nvinfo : EIATTR_VRC_CTA_INIT_COUNT
	.align		4
        /*0094*/ 	.byte	0x02, 0x4a
	.zero		1
	.zero		1


	//----- nvinfo : EIATTR_EXIT_INSTR_OFFSETS
	.align		4
        /*0098*/ 	.byte	0x04, 0x1c
        /*009a*/ 	.short	(.L_31 - .L_30)


	//   ....[0]....
.L_30:
        /*009c*/ 	.word	0x00000070


	//   ....[1]....
        /*00a0*/ 	.word	0x00001020


	//----- nvinfo : EIATTR_CRS_STACK_SIZE
	.align		4
.L_31:
        /*00a4*/ 	.byte	0x04, 0x1e
        /*00a6*/ 	.short	(.L_33 - .L_32)
.L_32:
        /*00a8*/ 	.word	0x00000000


	//----- nvinfo : EIATTR_CBANK_PARAM_SIZE
	.align		4
.L_33:
        /*00ac*/ 	.byte	0x03, 0x19
        /*00ae*/ 	.short	0x0034


	//----- nvinfo : EIATTR_PARAM_CBANK
	.align		4
        /*00b0*/ 	.byte	0x04, 0x0a
        /*00b2*/ 	.short	(.L_35 - .L_34)
	.align		4
.L_34:
        /*00b4*/ 	.word	index@(.nv.constant0._Z22kernel_check_partitionPKdS0_PiS1_S1_iii)
        /*00b8*/ 	.short	0x0380
        /*00ba*/ 	.short	0x0034


	//----- nvinfo : EIATTR_SW_WAR
	.align		4
.L_35:
        /*00bc*/ 	.byte	0x04, 0x36
        /*00be*/ 	.short	(.L_37 - .L_36)
.L_36:
        /*00c0*/ 	.word	0x00000008
.L_37:


//--------------------- .nv.info._Z22kernel_start_partitionPKdS0_PiS1_iii --------------------------
	.section	.nv.info._Z22kernel_start_partitionPKdS0_PiS1_iii,"",@"SHT_CUDA_INFO"
	.sectionflags	@""
	.align	4


	//----- nvinfo : EIATTR_CUDA_API_VERSION
	.align		4
        /*0000*/ 	.byte	0x04, 0x37
        /*0002*/ 	.short	(.L_39 - .L_38)
.L_38:
        /*0004*/ 	.word	0x00000082


	//----- nvinfo : EIATTR_KPARAM_INFO
	.align		4
.L_39:
        /*0008*/ 	.byte	0x04, 0x17
        /*000a*/ 	.short	(.L_41 - .L_40)
.L_40:
        /*000c*/ 	.word	0x00000000
        /*0010*/ 	.short	0x0006
        /*0012*/ 	.short	0x0028
        /*0014*/ 	.byte	0x00, 0xf0, 0x11, 0x00


	//----- nvinfo : EIATTR_KPARAM_INFO
	.align		4
.L_41:
        /*0018*/ 	.byte	0x04, 0x17
        /*001a*/ 	.short	(.L_43 - .L_42)
.L_42:
        /*001c*/ 	.word	0x00000000
        /*0020*/ 	.short	0x0005
        /*0022*/ 	.short	0x0024
        /*0024*/ 	.byte	0x00, 0xf0, 0x11, 0x00


	//----- nvinfo : EIATTR_KPARAM_INFO
	.align		4
.L_43:
        /*0028*/ 	.byte	0x04, 0x17
        /*002a*/ 	.short	(.L_45 - .L_44)
.L_44:
        /*002c*/ 	.word	0x00000000
        /*0030*/ 	.short	0x0004
        /*0032*/ 	.short	0x0020
        /*0034*/ 	.byte	0x00, 0xf0, 0x11, 0x00


	//----- nvinfo : EIATTR_KPARAM_INFO
	.align		4
.L_45:
        /*0038*/ 	.byte	0x04, 0x17
        /*003a*/ 	.short	(.L_47 - .L_46)
.L_46:
        /*003c*/ 	.word	0x00000000
        /*0040*/ 	.short	0x0003
        /*0042*/ 	.short	0x0018
        /*0044*/ 	.byte	0x00, 0xf5, 0x21, 0x00


	//----- nvinfo : EIATTR_KPARAM_INFO
	.align		4
.L_47:
        /*0048*/ 	.byte	0x04, 0x17
        /*004a*/ 	.short	(.L_49 - .L_48)
.L_48:
        /*004c*/ 	.word	0x00000000
        /*0050*/ 	.short	0x0002
        /*0052*/ 	.short	0x0010
        /*0054*/ 	.byte	0x00, 0xf5, 0x21, 0x00


	//----- nvinfo : EIATTR_KPARAM_INFO
	.align		4
.L_49:
        /*0058*/ 	.byte	0x04, 0x17
        /*005a*/ 	.short	(.L_51 - .L_50)
.L_50:
        /*005c*/ 	.word	0x00000000
        /*0060*/ 	.short	0x0001
        /*0062*/ 	.short	0x0008
        /*0064*/ 	.byte	0x00, 0xf5, 0x21, 0x00


	//----- nvinfo : EIATTR_KPARAM_INFO
	.align		4
.L_51:
        /*0068*/ 	.byte	0x04, 0x17
        /*006a*/ 	.short	(.L_53 - .L_52)
.L_52:
        /*006c*/ 	.word	0x00000000
        /*0070*/ 	.short	0x0000
        /*0072*/ 	.short	0x0000
        /*0074*/ 	.byte	0x00, 0xf5, 0x21, 0x00


	//----- nvinfo : EIATTR_SPARSE_MMA_MASK
	.align		4
.L_53:
        /*0078*/ 	.byte	0x03, 0x50
        /*007a*/ 	.short	0x0000


	//----- nvinfo : EIATTR_MAXREG_COUNT
	.align		4
        /*007c*/ 	.byte	0x03, 0x1b
        /*007e*/ 	.short	0x00ff


	//----- nvinfo : EIATTR_MERCURY_ISA_VERSION
	.align		4
        /*0080*/ 	.byte	0x03, 0x5f
        /*0082*/ 	.short	0x0101


	//----- nvinfo : EIATTR_VRC_CTA_INIT_COUNT
	.align		4
        /*0084*/ 	.byte	0x02, 0x4a
	.zero		1
	.zero		1


	//----- nvinfo : EIATTR_EXIT_INSTR_OFFSETS
	.align		4
        /*0088*/ 	.byte	0x04, 0x1c
        /*008a*/ 	.short	(.L_55 - .L_54)


	//   ....[0]....
.L_54:
        /*008c*/ 	.word	0x00000070


	//   ....[1]....
        /*0090*/ 	.word	0x00000f90


	//----- nvinfo : EIATTR_CBANK_PARAM_SIZE
	.align		4
.L_55:
        /*0094*/ 	.byte	0x03, 0x19
        /*0096*/ 	.short	0x002c


	//----- nvinfo : EIATTR_PARAM_CBANK
	.align		4
        /*0098*/ 	.byte	0x04, 0x0a
        /*009a*/ 	.short	(.L_57 - .L_56)
	.align		4
.L_56:
        /*009c*/ 	.word	index@(.nv.constant0._Z22kernel_start_partitionPKdS0_PiS1_iii)
        /*00a0*/ 	.short	0x0380
        /*00a2*/ 	.short	0x002c


	//----- nvinfo : EIATTR_SW_WAR
	.align		4
.L_57:
        /*00a4*/ 	.byte	0x04, 0x36
        /*00a6*/ 	.short	(.L_59 - .L_58)
.L_58:
        /*00a8*/ 	.word	0x00000008
.L_59:


//--------------------- .nv.callgraph             --------------------------
	.section	.nv.callgraph,"",@"SHT_CUDA_CALLGRAPH"
	.align	4
	.sectionentsize	8
	.align		4
        /*0000*/ 	.word	0x00000000
	.align		4
        /*0004*/ 	.word	0xffffffff
	.align		4
        /*0008*/ 	.word	0x00000000
	.align		4
        /*000c*/ 	.word	0xfffffffe
	.align		4
        /*0010*/ 	.word	0x00000000
	.align		4
        /*0014*/ 	.word	0xfffffffd
	.align		4
        /*0018*/ 	.word	0x00000000
	.align		4
        /*001c*/ 	.word	0xfffffffc


//--------------------- .text._Z22kernel_check_partitionPKdS0_PiS1_S1_iii --------------------------
	.section	.text._Z22kernel_check_partitionPKdS0_PiS1_S1_iii,"ax",@progbits
	.align	128
        .global         _Z22kernel_check_partitionPKdS0_PiS1_S1_iii
        .type           _Z22kernel_check_partitionPKdS0_PiS1_S1_iii,@function
        .size           _Z22kernel_check_partitionPKdS0_PiS1_S1_iii,(.L_x_32 - _Z22kernel_check_partitionPKdS0_PiS1_S1_iii)
        .other          _Z22kernel_check_partitionPKdS0_PiS1_S1_iii,@"STO_CUDA_ENTRY STV_DEFAULT"
_Z22kernel_check_partitionPKdS0_PiS1_S1_iii:
.text._Z22kernel_check_partitionPKdS0_PiS1_S1_iii:
[----:B------:R-:W-:Y:S01]  /*0000*/  LDC R1, c[0x0][0x37c] ;  /* 0x0000df00ff017b82 */ /* 0x000fe20000000800 */
[----:B------:R-:W0:Y:S07]  /*0010*/  S2R R0, SR_TID.X ;  /* 0x0000000000007919 */ /* 0x000e2e0000002100 */
[----:B------:R-:W0:Y:S01]  /*0020*/  S2UR UR4, SR_CTAID.X ;  /* 0x00000000000479c3 */ /* 0x000e220000002500 */
[----:B------:R-:W1:Y:S07]  /*0030*/  LDCU UR5, c[0x0][0x3a8] ;  /* 0x00007500ff0577ac */ /* 0x000e6e0008000800 */
[----:B------:R-:W0:Y:S02]  /*0040*/  LDC R9, c[0x0][0x360] ;  /* 0x0000d800ff097b82 */ /* 0x000e240000000800 */
[----:B0-----:R-:W-:-:S05]  /*0050*/  IMAD R9, R9, UR4, R0 ;  /* 0x0000000409097c24 */ /* 0x001fca000f8e0200 */
[----:B-1----:R-:W-:-:S13]  /*0060*/  ISETP.GE.AND P0, PT, R9, UR5, PT ;  /* 0x0000000509007c0c */ /* 0x002fda000bf06270 */
[----:B------:R-:W-:Y:S05]  /*0070*/  @P0 EXIT ;  /* 0x000000000000094d */ /* 0x000fea0003800000 */
[----:B------:R-:W0:Y:S01]  /*0080*/  LDC.64 R6, c[0x0][0x390] ;  /* 0x0000e400ff067b82 */ /* 0x000e220000000a00 */
[----:B------:R-:W1:Y:S01]  /*0090*/  LDCU.64 UR10, c[0x0][0x358] ;  /* 0x00006b00ff0a77ac */ /* 0x000e620008000a00 */
[----:B------:R-:W2:Y:S01]  /*00a0*/  LDCU UR4, c[0x0][0x3b0] ;  /* 0x00007600ff0477ac */ /* 0x000ea20008000800 */
[----:B0-----:R-:W-:-:S05]  /*00b0*/  IMAD.WIDE R6, R9, 0x4, R6 ;  /* 0x0000000409067825 */ /* 0x001fca00078e0206 */
[----:B-1----:R0:W5:Y:S01]  /*00c0*/  LDG.E R0, desc[UR10][R6.64] ;  /* 0x0000000a06007981 */ /* 0x002162000c1e1900 */
[----:B--2---:R-:W-:Y:S01]  /*00d0*/  UISETP.GE.AND UP0, UPT, UR4, 0x1, UPT ;  /* 0x000000010400788c */ /* 0x004fe2000bf06270 */
[----:B------:R-:W-:-:S08]  /*00e0*/  IMAD.MOV.U32 R3, RZ, RZ, RZ ;  /* 0x000000ffff037224 */ /* 0x000fd000078e00ff */
[----:B0-----:R-:W-:Y:S05]  /*00f0*/  BRA.U !UP0, `(.L_x_0) ;  /* 0x0000000d08987547 */ /* 0x001fea000b800000 */
[----:B------:R-:W0:Y:S02]  /*0100*/  LDCU UR5, c[0x0][0x3ac] ;  /* 0x00007580ff0577ac */ /* 0x000e240008000800 */
[----:B0-----:R-:W-:-:S09]  /*0110*/  UISETP.GE.AND UP0, UPT, UR5, 0x1, UPT ;  /* 0x000000010500788c */ /* 0x001fd2000bf06270 */
[----:B------:R-:W-:Y:S05]  /*0120*/  BRA.U !UP0, `(.L_x_1) ;  /* 0x00000009086c7547 */ /* 0x000fea000b800000 */
[----:B------:R-:W0:Y:S01]  /*0130*/  LDCU.64 UR12, c[0x0][0x380] ;  /* 0x00007000ff0c77ac */ /* 0x000e220008000a00 */
[----:B------:R-:W-:Y:S01]  /*0140*/  IMAD.WIDE R8, R9, UR5, RZ ;  /* 0x0000000509087c25 */ /* 0x000fe2000f8e02ff */
[----:B------:R-:W-:-:S03]  /*0150*/  ULOP3.LUT UR6, UR5, 0x7ffffff8, URZ, 0xc0, !UPT ;  /* 0x7ffffff805067892 */ /* 0x000fc6000f8ec0ff */
[----:B------:R-:W-:Y:S01]  /*0160*/  IMAD.MOV.U32 R4, RZ, RZ, RZ ;  /* 0x000000ffff047224 */ /* 0x000fe200078e00ff */
[----:B------:R-:W-:Y:S01]  /*0170*/  ULOP3.LUT UR8, UR5, 0x7, URZ, 0xc0, !UPT ;  /* 0x0000000705087892 */ /* 0x000fe2000f8ec0ff */
[----:B------:R-:W-:Y:S01]  /*0180*/  IMAD.MOV.U32 R3, RZ, RZ, RZ ;  /* 0x000000ffff037224 */ /* 0x000fe200078e00ff */
[----:B------:R-:W-:Y:S01]  /*0190*/  ULOP3.LUT UR5, UR5, 0x3, URZ, 0xc0, !UPT ;  /* 0x0000000305057892 */ /* 0x000fe2000f8ec0ff */
[----:B------:R-:W-:Y:S01]  /*01a0*/  IMAD.MOV.U32 R10, RZ, RZ, -0x77ff8a64 ;  /* 0x8800759cff0a7424 */ /* 0x000fe200078e00ff */
[----:B------:R-:W-:Y:S01]  /*01b0*/  UIADD3 UR7, UPT, UPT, -UR6, URZ, URZ ;  /* 0x000000ff06077290 */ /* 0x000fe2000fffe1ff */
[----:B------:R-:W-:Y:S01]  /*01c0*/  IMAD.MOV.U32 R11, RZ, RZ, 0x7e37e43c ;  /* 0x7e37e43cff0b7424 */ /* 0x000fe200078e00ff */
[----:B0-----:R-:W-:-:S04]  /*01d0*/  LEA R2, P0, R8, UR12, 0x3 ;  /* 0x0000000c08027c11 */ /* 0x001fc8000f8018ff */
[----:B------:R-:W-:Y:S02]  /*01e0*/  IADD3 R2, P1, PT, R2, 0x20, RZ ;  /* 0x0000002002027810 */ /* 0x000fe40007f3e0ff */
[----:B------:R-:W-:-:S05]  /*01f0*/  LEA.HI.X R5, R8, UR13, R9, 0x3, P0 ;  /* 0x0000000d08057c11 */ /* 0x000fca00080f1c09 */
[----:B------:R-:W-:-:S07]  /*0200*/  IMAD.X R5, RZ, RZ, R5, P1 ;  /* 0x000000ffff057224 */ /* 0x000fce00008e0605 */
.L_x_7:
[----:B------:R-:W0:Y:S01]  /*0210*/  LDCU UR12, c[0x0][0x3ac] ;  /* 0x00007580ff0c77ac */ /* 0x000e220008000800 */
[----:B------:R-:W-:Y:S01]  /*0220*/  CS2R R18, SRZ ;  /* 0x0000000000127805 */ /* 0x000fe2000001ff00 */
[----:B------:R-:W-:Y:S01]  /*0230*/  UMOV UR4, URZ ;  /* 0x000000ff00047c82 */ /* 0x000fe20008000000 */
[----:B0-----:R-:W-:Y:S02]  /*0240*/  UISETP.GE.U32.AND UP0, UPT, UR12, 0x8, UPT ;  /* 0x000000080c00788c */ /* 0x001fe4000bf06070 */
[----:B------:R-:W-:-:S07]  /*0250*/  IMAD R28, R4, UR12, RZ ;  /* 0x0000000c041c7c24 */ /* 0x000fce000f8e02ff */
[----:B------:R-:W-:Y:S05]  /*0260*/  BRA.U !UP0, `(.L_x_2) ;  /* 0x0000000108d07547 */ /* 0x000fea000b800000 */
[----:B------:R-:W0:Y:S01]  /*0270*/  LDC.64 R12, c[0x0][0x388] ;  /* 0x0000e200ff0c7b82 */ /* 0x000e220000000a00 */
[----:B------:R-:W-:Y:S01]  /*0280*/  IMAD.MOV.U32 R16, RZ, RZ, R2 ;  /* 0x000000ffff107224 */ /* 0x000fe200078e0002 */
[----:B------:R-:W-:Y:S01]  /*0290*/  CS2R R18, SRZ ;  /* 0x0000000000127805 */ /* 0x000fe2000001ff00 */
[----:B------:R-:W-:Y:S01]  /*02a0*/  IMAD.MOV.U32 R17, RZ, RZ, R5 ;  /* 0x000000ffff117224 */ /* 0x000fe200078e0005 */
[----:B------:R-:W-:Y:S01]  /*02b0*/  UMOV UR4, UR7 ;  /* 0x0000000700047c82 */ /* 0x000fe20008000000 */
[----:B0-----:R-:W-:-:S03]  /*02c0*/  IMAD.WIDE.U32 R12, R28, 0x8, R12 ;  /* 0x000000081c0c7825 */ /* 0x001fc600078e000c */
[----:B------:R-:W-:-:S05]  /*02d0*/  IADD3 R20, P0, PT, R12, 0x20, RZ ;  /* 0x000000200c147810 */ /* 0x000fca0007f1e0ff */
[----:B------:R-:W-:-:S08]  /*02e0*/  IMAD.X R21, RZ, RZ, R13, P0 ;  /* 0x000000ffff157224 */ /* 0x000fd000000e060d */
.L_x_3:
[----:B------:R-:W-:Y:S02]  /*02f0*/  IMAD.MOV.U32 R14, RZ, RZ, R20 ;  /* 0x000000ffff0e7224 */ /* 0x000fe400078e0014 */
[----:B------:R-:W-:Y:S02]  /*0300*/  IMAD.MOV.U32 R15, RZ, RZ, R21 ;  /* 0x000000ffff0f7224 */ /* 0x000fe400078e0015 */
[----:B------:R-:W-:Y:S02]  /*0310*/  IMAD.MOV.U32 R12, RZ, RZ, R16 ;  /* 0x000000ffff0c7224 */ /* 0x000fe400078e0010 */
[----:B------:R-:W-:Y:S01]  /*0320*/  IMAD.MOV.U32 R13, RZ, RZ, R17 ;  /* 0x000000ffff0d7224 */ /* 0x000fe200078e0011 */
[----:B------:R-:W2:Y:S04]  /*0330*/  LDG.E.64 R20, desc[UR10][R14.64+-0x20] ;  /* 0xffffe00a0e147981 */ /* 0x000ea8000c1e1b00 */
[----:B------:R-:W2:Y:S04]  /*0340*/  LDG.E.64 R24, desc[UR10][R12.64+-0x20] ;  /* 0xffffe00a0c187981 */ /* 0x000ea8000c1e1b00 */
[----:B------:R-:W3:Y:S04]  /*0350*/  LDG.E.64 R22, desc[UR10][R12.64+-0x18] ;  /* 0xffffe80a0c167981 */ /* 0x000ee8000c1e1b00 */
[----:B------:R-:W3:Y:S01]  /*0360*/  LDG.E.64 R16, desc[UR10][R14.64+-0x18] ;  /* 0xffffe80a0e107981 */ /* 0x000ee2000c1e1b00 */
[----:B--2---:R-:W-:-:S03]  /*0370*/  DADD R20, R24, -R20 ;  /* 0x0000000018147229 */ /* 0x004fc60000000814 */
[----:B------:R-:W2:Y:S01]  /*0380*/  LDG.E.64 R24, desc[UR10][R12.64+-0x10] ;  /* 0xfffff00a0c187981 */ /* 0x000ea2000c1e1b00 */
[----:B---3--:R-:W-:-:S04]  /*0390*/  DADD R16, R22, -R16 ;  /* 0x0000000016107229 */ /* 0x008fc80000000810 */
[----:B------:R-:W-:Y:S01]  /*03a0*/  DFMA R18, R20, R20, R18 ;  /* 0x000000141412722b */ /* 0x000fe20000000012 */
[----:B------:R-:W3:Y:S04]  /*03b0*/  LDG.E.64 R22, desc[UR10][R12.64+-0x8] ;  /* 0xfffff80a0c167981 */ /* 0x000ee8000c1e1b00 */
[----:B------:R-:W2:Y:S03]  /*03c0*/  LDG.E.64 R20, desc[UR10][R14.64+-0x10] ;  /* 0xfffff00a0e147981 */ /* 0x000ea6000c1e1b00 */
[----:B------:R-:W-:Y:S01]  /*03d0*/  DFMA R18, R16, R16, R18 ;  /* 0x000000101012722b */ /* 0x000fe20000000012 */
[----:B------:R-:W3:Y:S01]  /*03e0*/  LDG.E.64 R16, desc[UR10][R14.64+-0x8] ;  /* 0xfffff80a0e107981 */ /* 0x000ee2000c1e1b00 */
[----:B--2---:R-:W-:-:S03]  /*03f0*/  DADD R20, R24, -R20 ;  /* 0x0000000018147229 */ /* 0x004fc60000000814 */
[----:B------:R-:W2:Y:S01]  /*0400*/  LDG.E.64 R24, desc[UR10][R14.64+0x8] ;  /* 0x0000080a0e187981 */ /* 0x000ea2000c1e1b00 */
[----:B---3--:R-:W-:-:S03]  /*0410*/  DADD R16, R22, -R16 ;  /* 0x0000000016107229 */ /* 0x008fc60000000810 */
[----:B------:R-:W3:Y:S01]  /*0420*/  LDG.E.64 R22, desc[UR10][R12.64] ;  /* 0x0000000a0c167981 */ /* 0x000ee2000c1e1b00 */
[----:B------:R-:W-:-:S03]  /*0430*/  DFMA R20, R20, R20, R18 ;  /* 0x000000141414722b */ /* 0x000fc60000000012 */
[----:B------:R-:W3:Y:S05]  /*0440*/  LDG.E.64 R18, desc[UR10][R14.64] ;  /* 0x0000000a0e127981 */ /* 0x000eea000c1e1b00 */
[----:B------:R-:W-:Y:S02]  /*0450*/  DFMA R16, R16, R16, R20 ;  /* 0x000000101010722b */ /* 0x000fe40000000014 */
[----:B------:R-:W2:Y:S01]  /*0460*/  LDG.E.64 R20, desc[UR10][R12.64+0x8] ;  /* 0x0000080a0c147981 */ /* 0x000ea2000c1e1b00 */
[----:B---3--:R-:W-:-:S03]  /*0470*/  DADD R18, R22, -R18 ;  /* 0x0000000016127229 */ /* 0x008fc60000000812 */
[----:B------:R-:W3:Y:S01]  /*0480*/  LDG.E.64 R22, desc[UR10][R12.64+0x10] ;  /* 0x0000100a0c167981 */ /* 0x000ee2000c1e1b00 */
[----:B--2---:R-:W-:-:S04]  /*0490*/  DADD R24, R20, -R24 ;  /* 0x0000000014187229 */ /* 0x004fc80000000818 */
[----:B------:R-:W-:Y:S01]  /*04a0*/  DFMA R18, R18, R18, R16 ;  /* 0x000000121212722b */ /* 0x000fe20000000010 */
[----:B------:R-:W2:Y:S04]  /*04b0*/  LDG.E.64 R20, desc[UR10][R14.64+0x18] ;  /* 0x0000180a0e147981 */ /* 0x000ea8000c1e1b00 */
[----:B------:R-:W3:Y:S03]  /*04c0*/  LDG.E.64 R16, desc[UR10][R14.64+0x10] ;  /* 0x0000100a0e107981 */ /* 0x000ee6000c1e1b00 */
[----:B------:R-:W-:Y:S02]  /*04d0*/  DFMA R24, R24, R24, R18 ;  /* 0x000000181818722b */ /* 0x000fe40000000012 */
[----:B------:R-:W2:Y:S01]  /*04e0*/  LDG.E.64 R18, desc[UR10][R12.64+0x18] ;  /* 0x0000180a0c127981 */ /* 0x000ea2000c1e1b00 */
[----:B------:R-:W-:-:S04]  /*04f0*/  UIADD3 UR4, UPT, UPT, UR4, 0x8, URZ ;  /* 0x0000000804047890 */ /* 0x000fc8000fffe0ff */
[----:B------:R-:W-:Y:S01]  /*0500*/  UISETP.NE.AND UP0, UPT, UR4, URZ, UPT ;  /* 0x000000ff0400728c */ /* 0x000fe2000bf05270 */
[----:B---3--:R-:W-:Y:S02]  /*0510*/  DADD R16, R22, -R16 ;  /* 0x0000000016107229 */ /* 0x008fe40000000810 */
[----:B--2---:R-:W-:-:S06]  /*0520*/  DADD R18, R18, -R20 ;  /* 0x0000000012127229 */ /* 0x004fcc0000000814 */
[----:B------:R-:W-:Y:S01]  /*0530*/  DFMA R24, R16, R16, R24 ;  /* 0x000000101018722b */ /* 0x000fe20000000018 */
[----:B------:R-:W-:Y:S02]  /*0540*/  IADD3 R20, P1, PT, R14, 0x40, RZ ;  /* 0x000000400e147810 */ /* 0x000fe40007f3e0ff */
[----:B------:R-:W-:-:S03]  /*0550*/  IADD3 R16, P0, PT, R12, 0x40, RZ ;  /* 0x000000400c107810 */ /* 0x000fc60007f1e0ff */
[----:B------:R-:W-:Y:S02]  /*0560*/  IMAD.X R21, RZ, RZ, R15, P1 ;  /* 0x000000ffff157224 */ /* 0x000fe400008e060f */
[----:B------:R-:W-:Y:S01]  /*0570*/  DFMA R18, R18, R18, R24 ;  /* 0x000000121212722b */ /* 0x000fe20000000018 */
[----:B------:R-:W-:Y:S01]  /*0580*/  IMAD.X R17, RZ, RZ, R13, P0 ;  /* 0x000000ffff117224 */ /* 0x000fe200000e060d */
[----:B------:R-:W-:Y:S09]  /*0590*/  BRA.U UP0, `(.L_x_3) ;  /* 0xfffffffd00547547 */ /* 0x000ff2000b83ffff */
[----:B------:R-:W-:-:S05]  /*05a0*/  UMOV UR4, UR6 ;  /* 0x0000000600047c82 */ /* 0x000fca0008000000 */
.L_x_2:
[----:B------:R-:W-:-:S09]  /*05b0*/  UISETP.NE.AND UP0, UPT, UR8, URZ, UPT ;  /* 0x000000ff0800728c */ /* 0x000fd2000bf05270 */
[----:B------:R-:W-:Y:S05]  /*05c0*/  BRA.U !UP0, `(.L_x_4) ;  /* 0x00000005081c7547 */ /* 0x000fea000b800000 */
[----:B------:R-:W-:Y:S02]  /*05d0*/  UIADD3 UR9, UPT, UPT, UR8, -0x1, URZ ;  /* 0xffffffff08097890 */ /* 0x000fe4000fffe0ff */
[----:B------:R-:W-:Y:S02]  /*05e0*/  UISETP.NE.AND UP1, UPT, UR5, URZ, UPT ;  /* 0x000000ff0500728c */ /* 0x000fe4000bf25270 */
[----:B------:R-:W-:-:S09]  /*05f0*/  UISETP.GE.U32.AND UP0, UPT, UR9, 0x3, UPT ;  /* 0x000000030900788c */ /* 0x000fd2000bf06070 */
[----:B------:R-:W-:Y:S05]  /*0600*/  BRA.U !UP0, `(.L_x_5) ;  /* 0x0000000108747547 */ /* 0x000fea000b800000 */
[----:B------:R-:W0:Y:S01]  /*0610*/  LDC.64 R12, c[0x0][0x388] ;  /* 0x0000e200ff0c7b82 */ /* 0x000e220000000a00 */
[----:B------:R-:W1:Y:S01]  /*0620*/  LDCU.128 UR16, c[0x0][0x380] ;  /* 0x00007000ff1077ac */ /* 0x000e620008000c00 */
[----:B------:R-:W-:Y:S01]  /*0630*/  IADD3 R15, P0, PT, R8, UR4, RZ ;  /* 0x00000004080f7c10 */ /* 0x000fe2000ff1e0ff */
[----:B------:R-:W-:-:S04]  /*0640*/  VIADD R27, R28, UR4 ;  /* 0x000000041c1b7c36 */ /* 0x000fc80008000000 */
[----:B------:R-:W-:Y:S01]  /*0650*/  IMAD.X R16, RZ, RZ, R9, P0 ;  /* 0x000000ffff107224 */ /* 0x000fe200000e0609 */
[----:B-1----:R-:W-:-:S04]  /*0660*/  LEA R14, P1, R15, UR16, 0x3 ;  /* 0x000000100f0e7c11 */ /* 0x002fc8000f8218ff */
[----:B------:R-:W-:Y:S01]  /*0670*/  LEA.HI.X R15, R15, UR17, R16, 0x3, P1 ;  /* 0x000000110f0f7c11 */ /* 0x000fe200088f1c10 */
[----:B0-----:R-:W-:-:S04]  /*0680*/  IMAD.WIDE.U32 R26, R27, 0x8, R12 ;  /* 0x000000081b1a7825 */ /* 0x001fc800078e000c */
[----:B------:R-:W2:Y:S04]  /*0690*/  LDG.E.64 R16, desc[UR10][R14.64] ;  /* 0x0000000a0e107981 */ /* 0x000ea8000c1e1b00 */
[----:B------:R-:W2:Y:S01]  /*06a0*/  LDG.E.64 R12, desc[UR10][R26.64] ;  /* 0x0000000a1a0c7981 */ /* 0x000ea2000c1e1b00 */
[----:B------:R-:W-:-:S04]  /*06b0*/  IADD3 R20, P0, PT, R28, UR4, RZ ;  /* 0x000000041c147c10 */ /* 0x000fc8000ff1e0ff */
[----:B------:R-:W-:Y:S01]  /*06c0*/  LEA R24, P1, R20, UR18, 0x3 ;  /* 0x0000001214187c11 */ /* 0x000fe2000f8218ff */
[----:B------:R-:W-:-:S05]  /*06d0*/  IMAD.X R21, RZ, RZ, RZ, P0 ;  /* 0x000000ffff157224 */ /* 0x000fca00000e06ff */
[----:B------:R-:W-:Y:S02]  /*06e0*/  LEA.HI.X R25, R20, UR19, R21, 0x3, P1 ;  /* 0x0000001314197c11 */ /* 0x000fe400088f1c15 */
[----:B------:R-:W3:Y:S04]  /*06f0*/  LDG.E.64 R20, desc[UR10][R14.64+0x8] ;  /* 0x0000080a0e147981 */ /* 0x000ee8000c1e1b00 */
[----:B------:R-:W3:Y:S04]  /*0700*/  LDG.E.64 R22, desc[UR10][R24.64+0x8] ;  /* 0x0000080a18167981 */ /* 0x000ee8000c1e1b00 */
[----:B------:R-:W4:Y:S01]  /*0710*/  LDG.E.64 R26, desc[UR10][R24.64+0x18] ;  /* 0x0000180a181a7981 */ /* 0x000f22000c1e1b00 */
[----:B--2---:R-:W-:-:S03]  /*0720*/  DADD R12, R16, -R12 ;  /* 0x00000000100c7229 */ /* 0x004fc6000000080c */
[----:B------:R-:W2:Y:S05]  /*0730*/  LDG.E.64 R16, desc[UR10][R14.64+0x10] ;  /* 0x0000100a0e107981 */ /* 0x000eaa000c1e1b00 */
[----:B------:R-:W-:Y:S02]  /*0740*/  DFMA R18, R12, R12, R18 ;  /* 0x0000000c0c12722b */ /* 0x000fe40000000012 */
[----:B------:R-:W2:Y:S04]  /*0750*/  LDG.E.64 R12, desc[UR10][R24.64+0x10] ;  /* 0x0000100a180c7981 */ /* 0x000ea8000c1e1b00 */
[----:B------:R-:W4:Y:S01]  /*0760*/  LDG.E.64 R14, desc[UR10][R14.64+0x18] ;  /* 0x0000180a0e0e7981 */ /* 0x000f22000c1e1b00 */
[----:B---3--:R-:W-:-:S08]  /*0770*/  DADD R20, R20, -R22 ;  /* 0x0000000014147229 */ /* 0x008fd00000000816 */
[----:B------:R-:W-:Y:S01]  /*0780*/  DFMA R18, R20, R20, R18 ;  /* 0x000000141412722b */ /* 0x000fe20000000012 */
[----:B------:R-:W-:Y:S01]  /*0790*/  UIADD3 UR4, UPT, UPT, UR4, 0x4, URZ ;  /* 0x0000000404047890 */ /* 0x000fe2000fffe0ff */
[----:B--2---:R-:W-:Y:S02]  /*07a0*/  DADD R12, R16, -R12 ;  /* 0x00000000100c7229 */ /* 0x004fe4000000080c */
[----:B----4-:R-:W-:-:S06]  /*07b0*/  DADD R26, R14, -R26 ;  /* 0x000000000e1a7229 */ /* 0x010fcc000000081a */
[----:B------:R-:W-:-:S08]  /*07c0*/  DFMA R18, R12, R12, R18 ;  /* 0x0000000c0c12722b */ /* 0x000fd00000000012 */
[----:B------:R-:W-:-:S11]  /*07d0*/  DFMA R18, R26, R26, R18 ;  /* 0x0000001a1a12722b */ /* 0x000fd60000000012 */
.L_x_5:
[----:B------:R-:W-:Y:S05]  /*07e0*/  BRA.U !UP1, `(.L_x_4) ;  /* 0x0000000109947547 */ /* 0x000fea000b800000 */
[----:B------:R-:W-:Y:S02]  /*07f0*/  UISETP.NE.AND UP0, UPT, UR5, 0x1, UPT ;  /* 0x000000010500788c */ /* 0x000fe4000bf05270 */
[----:B------:R-:W-:-:S07]  /*0800*/  ULOP3.LUT UP1, URZ, UR12, 0x1, URZ, 0xc0, !UPT ;  /* 0x000000010cff7892 */ /* 0x000fce000f82c0ff */
[----:B------:R-:W-:Y:S05]  /*0810*/  BRA.U !UP0, `(.L_x_6) ;  /* 0x0000000108547547 */ /* 0x000fea000b800000 */
[----:B------:R-:W0:Y:S01]  /*0820*/  LDC.64 R14, c[0x0][0x388] ;  /* 0x0000e200ff0e7b82 */ /* 0x000e220000000a00 */
[----:B------:R-:W1:Y:S01]  /*0830*/  LDCU.128 UR12, c[0x0][0x380] ;  /* 0x00007000ff0c77ac */ /* 0x000e620008000c00 */
[----:B------:R-:W-:Y:S01]  /*0840*/  IADD3 R13, P0, PT, R8, UR4, RZ ;  /* 0x00000004080d7c10 */ /* 0x000fe2000ff1e0ff */
[C---:B------:R-:W-:Y:S01]  /*0850*/  VIADD R17, R28.reuse, UR4 ;  /* 0x000000041c117c36 */ /* 0x040fe20008000000 */
[----:B------:R-:W-:-:S03]  /*0860*/  IADD3 R20, P2, PT, R28, UR4, RZ ;  /* 0x000000041c147c10 */ /* 0x000fc6000ff5e0ff */
[----:B------:R-:W-:Y:S01]  /*0870*/  IMAD.X R16, RZ, RZ, R9, P0 ;  /* 0x000000ffff107224 */ /* 0x000fe200000e0609 */
[C---:B-1----:R-:W-:Y:S02]  /*0880*/  LEA R22, P1, R13.reuse, UR12, 0x3 ;  /* 0x0000000c0d167c11 */ /* 0x042fe4000f8218ff */
[----:B------:R-:W-:Y:S02]  /*0890*/  LEA R12, P0, R20, UR14, 0x3 ;  /* 0x0000000e140c7c11 */ /* 0x000fe4000f8018ff */
[----:B------:R-:W-:Y:S01]  /*08a0*/  LEA.HI.X R23, R13, UR13, R16, 0x3, P1 ;  /* 0x0000000d0d177c11 */ /* 0x000fe200088f1c10 */
[----:B0-----:R-:W-:-:S04]  /*08b0*/  IMAD.WIDE.U32 R14, R17, 0x8, R14 ;  /* 0x00000008110e7825 */ /* 0x001fc800078e000e */
[----:B------:R-:W-:Y:S02]  /*08c0*/  IMAD.X R17, RZ, RZ, RZ, P2 ;  /* 0x000000ffff117224 */ /* 0x000fe400010e06ff */
[----:B------:R-:W2:Y:S03]  /*08d0*/  LDG.E.64 R14, desc[UR10][R14.64] ;  /* 0x0000000a0e0e7981 */ /* 0x000ea6000c1e1b00 */
[----:B------:R-:W-:Y:S02]  /*08e0*/  LEA.HI.X R13, R20, UR15, R17, 0x3, P0 ;  /* 0x0000000f140d7c11 */ /* 0x000fe400080f1c11 */
[----:B------:R-:W2:Y:S04]  /*08f0*/  LDG.E.64 R16, desc[UR10][R22.64] ;  /* 0x0000000a16107981 */ /* 0x000ea8000c1e1b00 */
[----:B------:R-:W3:Y:S04]  /*0900*/  LDG.E.64 R20, desc[UR10][R22.64+0x8] ;  /* 0x0000080a16147981 */ /* 0x000ee8000c1e1b00 */
[----:B------:R-:W3:Y:S01]  /*0910*/  LDG.E.64 R12, desc[UR10][R12.64+0x8] ;  /* 0x0000080a0c0c7981 */ /* 0x000ee2000c1e1b00 */
[----:B------:R-:W-:Y:S01]  /*0920*/  UIADD3 UR4, UPT, UPT, UR4, 0x2, URZ ;  /* 0x0000000204047890 */ /* 0x000fe2000fffe0ff */
[----:B--2---:R-:W-:-:S02]  /*0930*/  DADD R16, R16, -R14 ;  /* 0x0000000010107229 */ /* 0x004fc4000000080e */
[----:B---3--:R-:W-:-:S06]  /*0940*/  DADD R20, R20, -R12 ;  /* 0x0000000014147229 */ /* 0x008fcc000000080c */
[----:B------:R-:W-:-:S08]  /*0950*/  DFMA R18, R16, R16, R18 ;  /* 0x000000101012722b */ /* 0x000fd00000000012 */
[----:B------:R-:W-:-:S11]  /*0960*/  DFMA R18, R20, R20, R18 ;  /* 0x000000141412722b */ /* 0x000fd60000000012 */
.L_x_6:
[----:B------:R-:W-:Y:S05]  /*0970*/  BRA.U !UP1, `(.L_x_4) ;  /* 0x0000000109307547 */ /* 0x000fea000b800000 */
[----:B------:R-:W0:Y:S01]  /*0980*/  LDC.64 R14, c[0x0][0x388] ;  /* 0x0000e200ff0e7b82 */ /* 0x000e220000000a00 */
[----:B------:R-:W1:Y:S01]  /*0990*/  LDCU.64 UR12, c[0x0][0x380] ;  /* 0x00007000ff0c77ac */ /* 0x000e620008000a00 */
[----:B------:R-:W-:Y:S01]  /*09a0*/  IADD3 R16, P0, PT, R8, UR4, RZ ;  /* 0x0000000408107c10 */ /* 0x000fe2000ff1e0ff */
[----:B------:R-:W-:-:S04]  /*09b0*/  VIADD R13, R28, UR4 ;  /* 0x000000041c0d7c36 */ /* 0x000fc80008000000 */
[----:B------:R-:W-:Y:S01]  /*09c0*/  IMAD.X R17, RZ, RZ, R9, P0 ;  /* 0x000000ffff117224 */ /* 0x000fe200000e0609 */
[----:B-1----:R-:W-:Y:S01]  /*09d0*/  LEA R12, P0, R16, UR12, 0x3 ;  /* 0x0000000c100c7c11 */ /* 0x002fe2000f8018ff */
[----:B0-----:R-:W-:-:S03]  /*09e0*/  IMAD.WIDE.U32 R14, R13, 0x8, R14 ;  /* 0x000000080d0e7825 */ /* 0x001fc600078e000e */
[----:B------:R-:W-:-:S03]  /*09f0*/  LEA.HI.X R13, R16, UR13, R17, 0x3, P0 ;  /* 0x0000000d100d7c11 */ /* 0x000fc600080f1c11 */
[----:B------:R-:W2:Y:S04]  /*0a00*/  LDG.E.64 R14, desc[UR10][R14.64] ;  /* 0x0000000a0e0e7981 */ /* 0x000ea8000c1e1b00 */
[----:B------:R-:W2:Y:S02]  /*0a10*/  LDG.E.64 R12, desc[UR10][R12.64] ;  /* 0x0000000a0c0c7981 */ /* 0x000ea4000c1e1b00 */
[----:B--2---:R-:W-:-:S08]  /*0a20*/  DADD R16, R12, -R14 ;  /* 0x000000000c107229 */ /* 0x004fd0000000080e */
[----:B------:R-:W-:-:S11]  /*0a30*/  DFMA R18, R16, R16, R18 ;  /* 0x000000101012722b */ /* 0x000fd60000000012 */
.L_x_4:
[----:B------:R-:W0:Y:S01]  /*0a40*/  LDCU UR4, c[0x0][0x3b0] ;  /* 0x00007600ff0477ac */ /* 0x000e220008000800 */
[----:B------:R-:W-:Y:S01]  /*0a50*/  VIADD R12, R4, 0x1 ;  /* 0x00000001040c7836 */ /* 0x000fe20000000000 */
[----:B------:R-:W-:-:S06]  /*0a60*/  DSETP.GEU.AND P0, PT, R18, R10, PT ;  /* 0x0000000a1200722a */ /* 0x000fcc0003f0e000 */
[----:B------:R-:W-:Y:S02]  /*0a70*/  FSEL R10, R18, R10, !P0 ;  /* 0x0000000a120a7208 */ /* 0x000fe40004000000 */
[----:B------:R-:W-:Y:S02]  /*0a80*/  FSEL R11, R19, R11, !P0 ;  /* 0x0000000b130b7208 */ /* 0x000fe40004000000 */
[----:B------:R-:W-:Y:S02]  /*0a90*/  SEL R3, R4, R3, !P0 ;  /* 0x0000000304037207 */ /* 0x000fe40004000000 */
[----:B0-----:R-:W-:-:S13]  /*0aa0*/  ISETP.NE.AND P1, PT, R12, UR4, PT ;  /* 0x000000040c007c0c */ /* 0x001fda000bf25270 */
[----:B------:R-:W-:Y:S05]  /*0ab0*/  @!P1 BRA `(.L_x_0) ;  /* 0x0000000400289947 */ /* 0x000fea0003800000 */
[----:B------:R-:W-:Y:S01]  /*0ac0*/  IMAD.MOV.U32 R4, RZ, RZ, R12 ;  /* 0x000000ffff047224 */ /* 0x000fe200078e000c */
[----:B------:R-:W-:Y:S06]  /*0ad0*/  BRA `(.L_x_7) ;  /* 0xfffffff400cc7947 */ /* 0x000fec000383ffff */
.L_x_1:
[----:B------:R-:W-:Y:S01]  /*0ae0*/  UISETP.GE.U32.AND UP0, UPT, UR4, 0x4, UPT ;  /* 0x000000040400788c */ /* 0x000fe2000bf06070 */
[----:B------:R-:W-:Y:S01]  /*0af0*/  CS2R R2, SRZ ;  /* 0x0000000000027805 */ /* 0x000fe2000001ff00 */
[----:B------:R-:W-:Y:S01]  /*0b00*/  IMAD.MOV.U32 R4, RZ, RZ, -0x77ff8a64 ;  /* 0x8800759cff047424 */ /* 0x000fe200078e00ff */
[----:B------:R-:W-:Y:S01]  /*0b10*/  ULOP3.LUT UR5, UR4, 0x3, URZ, 0xc0, !UPT ;  /* 0x0000000304057892 */ /* 0x000fe2000f8ec0ff */
[----:B------:R-:W-:-:S05]  /*0b20*/  IMAD.MOV.U32 R5, RZ, RZ, 0x7e37e43c ;  /* 0x7e37e43cff057424 */ /* 0x000fca00078e00ff */
[----:B------:R-:W-:Y:S06]  /*0b30*/  BRA.U !UP0, `(.L_x_8) ;  /* 0x0000000108dc7547 */ /* 0x000fec000b800000 */
[----:B------:R-:W-:Y:S01]  /*0b40*/  ULOP3.LUT UR4, UR4, 0x7ffffffc, URZ, 0xc0, !UPT ;  /* 0x7ffffffc04047892 */ /* 0x000fe2000f8ec0ff */
[----:B------:R-:W-:Y:S02]  /*0b50*/  IMAD.MOV.U32 R9, RZ, RZ, RZ ;  /* 0x000000ffff097224 */ /* 0x000fe400078e00ff */
[----:B------:R-:W-:Y:S01]  /*0b60*/  IMAD.MOV.U32 R3, RZ, RZ, RZ ;  /* 0x000000ffff037224 */ /* 0x000fe200078e00ff */
[----:B------:R-:W-:Y:S01]  /*0b70*/  UISETP.GT.AND UP0, UPT, UR4, URZ, UPT ;  /* 0x000000ff0400728c */ /* 0x000fe2000bf04270 */
[----:B------:R-:W-:Y:S02]  /*0b80*/  IMAD.MOV.U32 R4, RZ, RZ, -0x77ff8a64 ;  /* 0x8800759cff047424 */ /* 0x000fe400078e00ff */
[----:B------:R-:W-:Y:S02]  /*0b90*/  IMAD.MOV.U32 R5, RZ, RZ, 0x7e37e43c ;  /* 0x7e37e43cff057424 */ /* 0x000fe400078e00ff */
[----:B------:R-:W-:-:S04]  /*0ba0*/  IMAD.U32 R2, RZ, RZ, UR4 ;  /* 0x00000004ff027e24 */ /* 0x000fc8000f8e00ff */
[----:B------:R-:W-:Y:S05]  /*0bb0*/  BRA.U !UP0, `(.L_x_9) ;  /* 0x0000000108a07547 */ /* 0x000fea000b800000 */
[----:B------:R-:W-:Y:S01]  /*0bc0*/  IMAD.IADD R8, R2, 0x1, -R9 ;  /* 0x0000000102087824 */ /* 0x000fe200078e0a09 */
[----:B------:R-:W-:-:S04]  /*0bd0*/  PLOP3.LUT P0, PT, PT, PT, PT, 0x80, 0x8 ;  /* 0x000000000008781c */ /* 0x000fc80003f0f070 */
[----:B------:R-:W-:-:S13]  /*0be0*/  ISETP.GT.AND P1, PT, R8, 0xc, PT ;  /* 0x0000000c0800780c */ /* 0x000fda0003f24270 */
[----:B------:R-:W-:Y:S05]  /*0bf0*/  @!P1 BRA `(.L_x_10) ;  /* 0x0000000000549947 */ /* 0x000fea0003800000 */
[----:B------:R-:W-:Y:S01]  /*0c00*/  PLOP3.LUT P0, PT, PT, PT, PT, 0x8, 0x80 ;  /* 0x000000000080781c */ /* 0x000fe20003f0e170 */
[----:B------:R-:W-:-:S12]  /*0c10*/  VIADD R8, R2, 0xfffffff4 ;  /* 0xfffffff402087836 */ /* 0x000fd80000000000 */
.L_x_11:
[----:B------:R-:W-:-:S06]  /*0c20*/  DSETP.GT.AND P2, PT, R4, RZ, PT ;  /* 0x000000ff0400722a */ /* 0x000fcc0003f44000 */
[----:B------:R-:W-:Y:S02]  /*0c30*/  FSEL R4, R4, RZ, !P2 ;  /* 0x000000ff04047208 */ /* 0x000fe40005000000 */
[----:B------:R-:W-:Y:S02]  /*0c40*/  FSEL R5, R5, RZ, !P2 ;  /* 0x000000ff05057208 */ /* 0x000fe40005000000 */
[----:B------:R-:W-:-:S04]  /*0c50*/  SEL R3, R9, R3, P2 ;  /* 0x0000000309037207 */ /* 0x000fc80001000000 */
[----:B------:R-:W-:-:S06]  /*0c60*/  DSETP.GT.AND P3, PT, R4, RZ, PT ;  /* 0x000000ff0400722a */ /* 0x000fcc0003f64000 */
[----:B------:R-:W-:Y:S02]  /*0c70*/  FSEL R4, R4, RZ, !P3 ;  /* 0x000000ff04047208 */ /* 0x000fe40005800000 */
[----:B------:R-:W-:-:S06]  /*0c80*/  FSEL R5, R5, RZ, !P3 ;  /* 0x000000ff05057208 */ /* 0x000fcc0005800000 */
[----:B------:R-:W-:Y:S01]  /*0c90*/  DSETP.GT.AND P4, PT, R4, RZ, PT ;  /* 0x000000ff0400722a */ /* 0x000fe20003f84000 */
[----:B------:R-:W-:-:S05]  /*0ca0*/  @P3 VIADD R3, R9, 0x4 ;  /* 0x0000000409033836 */ /* 0x000fca0000000000 */
[----:B------:R-:W-:Y:S02]  /*0cb0*/  FSEL R4, R4, RZ, !P4 ;  /* 0x000000ff04047208 */ /* 0x000fe40006000000 */
[----:B------:R-:W-:-:S06]  /*0cc0*/  FSEL R5, R5, RZ, !P4 ;  /* 0x000000ff05057208 */ /* 0x000fcc0006000000 */
[----:B------:R-:W-:Y:S01]  /*0cd0*/  DSETP.GT.AND P1, PT, R4, RZ, PT ;  /* 0x000000ff0400722a */ /* 0x000fe20003f24000 */
[----:B------:R-:W-:-:S05]  /*0ce0*/  @P4 VIADD R3, R9, 0x8 ;  /* 0x0000000809034836 */ /* 0x000fca0000000000 */
[----:B------:R-:W-:Y:S02]  /*0cf0*/  FSEL R4, R4, RZ, !P1 ;  /* 0x000000ff04047208 */ /* 0x000fe40004800000 */
[----:B------:R-:W-:-:S06]  /*0d00*/  FSEL R5, R5, RZ, !P1 ;  /* 0x000000ff05057208 */ /* 0x000fcc0004800000 */
[C---:B------:R-:W-:Y:S02]  /*0d10*/  @P1 VIADD R3, R9.reuse, 0xc ;  /* 0x0000000c09031836 */ /* 0x040fe40000000000 */
[----:B------:R-:W-:-:S05]  /*0d20*/  VIADD R9, R9, 0x10 ;  /* 0x0000001009097836 */ /* 0x000fca0000000000 */
[----:B------:R-:W-:-:S13]  /*0d30*/  ISETP.GE.AND P2, PT, R9, R8, PT ;  /* 0x000000080900720c */ /* 0x000fda0003f46270 */
[----:B------:R-:W-:Y:S05]  /*0d40*/  @!P2 BRA `(.L_x_11) ;  /* 0xfffffffc00b4a947 */ /* 0x000fea000383ffff */
.L_x_10:
[----:B------:R-:W-:-:S05]  /*0d50*/  IMAD.IADD R8, R2, 0x1, -R9 ;  /* 0x0000000102087824 */ /* 0x000fca00078e0a09 */
[----:B------:R-:W-:-:S13]  /*0d60*/  ISETP.GT.AND P1, PT, R8, 0x4, PT ;  /* 0x000000040800780c */ /* 0x000fda0003f24270 */
[----:B------:R-:W-:Y:S05]  /*0d70*/  @!P1 BRA `(.L_x_12) ;  /* 0x0000000000289947 */ /* 0x000fea0003800000 */
[----:B------:R-:W-:-:S06]  /*0d80*/  DSETP.GT.AND P0, PT, R4, RZ, PT ;  /* 0x000000ff0400722a */ /* 0x000fcc0003f04000 */
[----:B------:R-:W-:Y:S02]  /*0d90*/  FSEL R4, R4, RZ, !P0 ;  /* 0x000000ff04047208 */ /* 0x000fe40004000000 */
[----:B------:R-:W-:Y:S02]  /*0da0*/  FSEL R5, R5, RZ, !P0 ;  /* 0x000000ff05057208 */ /* 0x000fe40004000000 */
[----:B------:R-:W-:Y:S02]  /*0db0*/  SEL R3, R9, R3, P0 ;  /* 0x0000000309037207 */ /* 0x000fe40000000000 */
[----:B------:R-:W-:Y:S02]  /*0dc0*/  PLOP3.LUT P0, PT, PT, PT, PT, 0x8, 0x80 ;  /* 0x000000000080781c */ /* 0x000fe40003f0e170 */
[----:B------:R-:W-:-:S06]  /*0dd0*/  DSETP.GT.AND P1, PT, R4, RZ, PT ;  /* 0x000000ff0400722a */ /* 0x000fcc0003f24000 */
[----:B------:R-:W-:Y:S02]  /*0de0*/  FSEL R4, R4, RZ, !P1 ;  /* 0x000000ff04047208 */ /* 0x000fe40004800000 */
[----:B------:R-:W-:-:S06]  /*0df0*/  FSEL R5, R5, RZ, !P1 ;  /* 0x000000ff05057208 */ /* 0x000fcc0004800000 */
[C---:B------:R-:W-:Y:S02]  /*0e00*/  @P1 VIADD R3, R9.reuse, 0x4 ;  /* 0x0000000409031836 */ /* 0x040fe40000000000 */
[----:B------:R-:W-:-:S07]  /*0e10*/  VIADD R9, R9, 0x8 ;  /* 0x0000000809097836 */ /* 0x000fce0000000000 */
.L_x_12:
[----:B------:R-:W-:-:S13]  /*0e20*/  ISETP.NE.OR P0, PT, R9, R2, P0 ;  /* 0x000000020900720c */ /* 0x000fda0000705670 */
[----:B------:R-:W-:Y:S05]  /*0e30*/  @!P0 BRA `(.L_x_8) ;  /* 0x00000000001c8947 */ /* 0x000fea0003800000 */
.L_x_9:
[----:B------:R-:W-:-:S06]  /*0e40*/  DSETP.GT.AND P1, PT, R4, RZ, PT ;  /* 0x000000ff0400722a */ /* 0x000fcc0003f24000 */
[C---:B------:R-:W-:Y:S01]  /*0e50*/  SEL R3, R9.reuse, R3, P1 ;  /* 0x0000000309037207 */ /* 0x040fe20000800000 */
[----:B------:R-:W-:Y:S01]  /*0e60*/  VIADD R9, R9, 0x4 ;  /* 0x0000000409097836 */ /* 0x000fe20000000000 */
[----:B------:R-:W-:Y:S02]  /*0e70*/  FSEL R4, R4, RZ, !P1 ;  /* 0x000000ff04047208 */ /* 0x000fe40004800000 */
[----:B------:R-:W-:Y:S02]  /*0e80*/  FSEL R5, R5, RZ, !P1 ;  /* 0x000000ff05057208 */ /* 0x000fe40004800000 */
[----:B------:R-:W-:-:S13]  /*0e90*/  ISETP.NE.AND P0, PT, R9, R2, PT ;  /* 0x000000020900720c */ /* 0x000fda0003f05270 */
[----:B------:R-:W-:Y:S05]  /*0ea0*/  @P0 BRA `(.L_x_9) ;  /* 0xfffffffc00e40947 */ /* 0x000fea000383ffff */
.L_x_8:
[----:B------:R-:W-:-:S09]  /*0eb0*/  UISETP.NE.AND UP0, UPT, UR5, URZ, UPT ;  /* 0x000000ff0500728c */ /* 0x000fd2000bf05270 */
[----:B------:R-:W-:Y:S05]  /*0ec0*/  BRA.U !UP0, `(.L_x_0) ;  /* 0x0000000108247547 */ /* 0x000fea000b800000 */
[----:B------:R-:W-:-:S05]  /*0ed0*/  UMOV UR4, URZ ;  /* 0x000000ff00047c82 */ /* 0x000fca0008000000 */
.L_x_13:
[----:B------:R-:W-:Y:S01]  /*0ee0*/  UIADD3 UR4, UPT, UPT, UR4, 0x1, URZ ;  /* 0x0000000104047890 */ /* 0x000fe2000fffe0ff */
[----:B------:R-:W-:-:S03]  /*0ef0*/  DSETP.GT.AND P0, PT, R4, RZ, PT ;  /* 0x000000ff0400722a */ /* 0x000fc60003f04000 */
[----:B------:R-:W-:-:S03]  /*0f00*/  UISETP.NE.AND UP0, UPT, UR4, UR5, UPT ;  /* 0x000000050400728c */ /* 0x000fc6000bf05270 */
[C---:B------:R-:W-:Y:S01]  /*0f10*/  SEL R3, R2.reuse, R3, P0 ;  /* 0x0000000302037207 */ /* 0x040fe20000000000 */
[----:B------:R-:W-:Y:S01]  /*0f20*/  VIADD R2, R2, 0x1 ;  /* 0x0000000102027836 */ /* 0x000fe20000000000 */
[----:B------:R-:W-:Y:S02]  /*0f30*/  FSEL R4, R4, RZ, !P0 ;  /* 0x000000ff04047208 */ /* 0x000fe40004000000 */
[----:B------:R-:W-:Y:S02]  /*0f40*/  FSEL R5, R5, RZ, !P0 ;  /* 0x000000ff05057208 */ /* 0x000fe40004000000 */
[----:B------:R-:W-:Y:S05]  /*0f50*/  BRA.U UP0, `(.L_x_13) ;  /* 0xfffffffd00e07547 */ /* 0x000fea000b83ffff */
.L_x_0:
[----:B------:R-:W0:Y:S01]  /*0f60*/  LDC.64 R8, c[0x0][0x398] ;  /* 0x0000e600ff087b82 */ /* 0x000e220000000a00 */
[C---:B-----5:R-:W-:Y:S01]  /*0f70*/  ISETP.NE.AND P0, PT, R3.reuse, R0, PT ;  /* 0x000000000300720c */ /* 0x060fe20003f05270 */
[----:B------:R-:W-:Y:S01]  /*0f80*/  BSSY.RECONVERGENT B0, `(.L_x_14) ;  /* 0x0000007000007945 */ /* 0x000fe20003800200 */
[----:B------:R-:W-:Y:S02]  /*0f90*/  IMAD.MOV.U32 R13, RZ, RZ, 0x1 ;  /* 0x00000001ff0d7424 */ /* 0x000fe400078e00ff */
[----:B0-----:R-:W-:-:S09]  /*0fa0*/  IMAD.WIDE.U32 R8, R3, 0x4, R8 ;  /* 0x0000000403087825 */ /* 0x001fd200078e0008 */
[----:B------:R-:W-:Y:S05]  /*0fb0*/  @!P0 BRA `(.L_x_15) ;  /* 0x00000000000c8947 */ /* 0x000fea0003800000 */
[----:B------:R-:W0:Y:S01]  /*0fc0*/  LDC.64 R4, c[0x0][0x3a0] ;  /* 0x0000e800ff047b82 */ /* 0x000e220000000a00 */
[----:B------:R-:W-:-:S05]  /*0fd0*/  IMAD.MOV.U32 R11, RZ, RZ, 0x1 ;  /* 0x00000001ff0b7424 */ /* 0x000fca00078e00ff */
[----:B0-----:R0:W5:Y:S02]  /*0fe0*/  ATOMG.E.EXCH.STRONG.GPU PT, RZ, desc[UR10][R4.64], R11 ;  /* 0x8000000b04ff79a8 */ /* 0x001164000c1ef10a */
.L_x_15:
[----:B------:R-:W-:Y:S05]  /*0ff0*/  BSYNC.RECONVERGENT B0 ;  /* 0x0000000000007941 */ /* 0x000fea0003800200 */
.L_x_14:
[----:B------:R-:W-:Y:S04]  /*1000*/  STG.E desc[UR10][R6.64], R3 ;  /* 0x0000000306007986 */ /* 0x000fe8000c10190a */
[----:B------:R-:W-:Y:S01]  /*1010*/  REDG.E.ADD.STRONG.GPU desc[UR10][R8.64], R13 ;  /* 0x0000000d0800798e */ /* 0x000fe2000c12e10a */
[----:B------:R-:W-:Y:S05]  /*1020*/  EXIT ;  /* 0x000000000000794d */ /* 0x000fea0003800000 */
.L_x_16:
[----:B------:R-:W-:-:S00]  /*1030*/  BRA `(.L_x_16) ;  /* 0xfffffffc00fc7947 */ /* 0x000fc0000383ffff */
[----:B------:R-:W-:-:S00]  /*1040*/  NOP ;  /* 0x0000000000007918 */ /* 0x000fc00000000000 */
        /* <DEDUP_REMOVED lines=11> */
.L_x_32:


//--------------------- .text._Z22kernel_start_partitionPKdS0_PiS1_iii --------------------------
	.section	.text._Z22kernel_start_partitionPKdS0_PiS1_iii,"ax",@progbits
	.align	128
        .global         _Z22kernel_start_partitionPKdS0_PiS1_iii
        .type           _Z22kernel_start_partitionPKdS0_PiS1_iii,@function
        .size           _Z22kernel_start_partitionPKdS0_PiS1_iii,(.L_x_33 - _Z22kernel_start_partitionPKdS0_PiS1_iii)
        .other          _Z22kernel_start_partitionPKdS0_PiS1_iii,@"STO_CUDA_ENTRY STV_DEFAULT"
_Z22kernel_start_partitionPKdS0_PiS1_iii:
.text._Z22kernel_start_partitionPKdS0_PiS1_iii:
        /* <DEDUP_REMOVED lines=8> */
[----:B------:R-:W0:Y:S01]  /*0080*/  LDCU UR4, c[0x0][0x3a8] ;  /* 0x00007500ff0477ac */ /* 0x000e220008000800 */
[----:B------:R-:W-:Y:S01]  /*0090*/  IMAD.MOV.U32 R2, RZ, RZ, RZ ;  /* 0x000000ffff027224 */ /* 0x000fe200078e00ff */
[----:B------:R-:W1:Y:S01]  /*00a0*/  LDCU.64 UR10, c[0x0][0x358] ;  /* 0x00006b00ff0a77ac */ /* 0x000e620008000a00 */
[----:B0-----:R-:W-:-:S09]  /*00b0*/  UISETP.GE.AND UP0, UPT, UR4, 0x1, UPT ;  /* 0x000000010400788c */ /* 0x001fd2000bf06270 */
[----:B-1----:R-:W-:Y:S05]  /*00c0*/  BRA.U !UP0, `(.L_x_17) ;  /* 0x0000000d08947547 */ /* 0x002fea000b800000 */
        /* <DEDUP_REMOVED lines=17> */
.L_x_24:
        /* <DEDUP_REMOVED lines=14> */
.L_x_20:
[----:B------:R-:W-:Y:S02]  /*02c0*/  IMAD.MOV.U32 R12, RZ, RZ, R16 ;  /* 0x000000ffff0c7224 */ /* 0x000fe400078e0010 */
[----:B------:R-:W-:Y:S02]  /*02d0*/  IMAD.MOV.U32 R10, RZ, RZ, R14 ;  /* 0x000000ffff0a7224 */ /* 0x000fe400078e000e */
[----:B------:R-:W-:Y:S01]  /*02e0*/  IMAD.MOV.U32 R11, RZ, RZ, R15 ;  /* 0x000000ffff0b7224 */ /* 0x000fe200078e000f */
[----:B------:R-:W2:Y:S04]  /*02f0*/  LDG.E.64 R16, desc[UR10][R12.64+-0x20] ;  /* 0xffffe00a0c107981 */ /* 0x000ea8000c1e1b00 */
[----:B------:R-:W2:Y:S04]  /*0300*/  LDG.E.64 R14, desc[UR10][R10.64+-0x20] ;  /* 0xffffe00a0a0e7981 */ /* 0x000ea8000c1e1b00 */
[----:B------:R-:W3:Y:S04]  /*0310*/  LDG.E.64 R20, desc[UR10][R10.64+-0x18] ;  /* 0xffffe80a0a147981 */ /* 0x000ee8000c1e1b00 */
[----:B------:R-:W3:Y:S04]  /*0320*/  LDG.E.64 R18, desc[UR10][R12.64+-0x18] ;  /* 0xffffe80a0c127981 */ /* 0x000ee8000c1e1b00 */
[----:B------:R-:W4:Y:S01]  /*0330*/  LDG.E.64 R24, desc[UR10][R12.64+-0x10] ;  /* 0xfffff00a0c187981 */ /* 0x000f22000c1e1b00 */
[----:B--2---:R-:W-:-:S03]  /*0340*/  DADD R16, R14, -R16 ;  /* 0x000000000e107229 */ /* 0x004fc60000000810 */
[----:B------:R-:W4:Y:S05]  /*0350*/  LDG.E.64 R14, desc[UR10][R10.64+-0x10] ;  /* 0xfffff00a0a0e7981 */ /* 0x000f2a000c1e1b00 */
[----:B------:R-:W-:Y:S02]  /*0360*/  DFMA R16, R16, R16, R22 ;  /* 0x000000101010722b */ /* 0x000fe40000000016 */
[----:B---3--:R-:W-:Y:S01]  /*0370*/  DADD R22, R20, -R18 ;  /* 0x0000000014167229 */ /* 0x008fe20000000812 */
[----:B------:R-:W2:Y:S04]  /*0380*/  LDG.E.64 R18, desc[UR10][R10.64+-0x8] ;  /* 0xfffff80a0a127981 */ /* 0x000ea8000c1e1b00 */
[----:B------:R-:W2:Y:S03]  /*0390*/  LDG.E.64 R20, desc[UR10][R12.64+-0x8] ;  /* 0xfffff80a0c147981 */ /* 0x000ea6000c1e1b00 */
[----:B------:R-:W-:Y:S01]  /*03a0*/  DFMA R22, R22, R22, R16 ;  /* 0x000000161616722b */ /* 0x000fe20000000010 */
[----:B------:R-:W3:Y:S01]  /*03b0*/  LDG.E.64 R16, desc[UR10][R10.64] ;  /* 0x0000000a0a107981 */ /* 0x000ee2000c1e1b00 */
[----:B----4-:R-:W-:-:S03]  /*03c0*/  DADD R24, R14, -R24 ;  /* 0x000000000e187229 */ /* 0x010fc60000000818 */
[----:B------:R-:W3:Y:S05]  /*03d0*/  LDG.E.64 R14, desc[UR10][R12.64] ;  /* 0x0000000a0c0e7981 */ /* 0x000eea000c1e1b00 */
[----:B------:R-:W-:Y:S01]  /*03e0*/  DFMA R24, R24, R24, R22 ;  /* 0x000000181818722b */ /* 0x000fe20000000016 */
[----:B------:R-:W4:Y:S01]  /*03f0*/  LDG.E.64 R22, desc[UR10][R12.64+0x8] ;  /* 0x0000080a0c167981 */ /* 0x000f22000c1e1b00 */
[----:B--2---:R-:W-:-:S03]  /*0400*/  DADD R20, R18, -R20 ;  /* 0x0000000012147229 */ /* 0x004fc60000000814 */
[----:B------:R-:W4:Y:S05]  /*0410*/  LDG.E.64 R18, desc[UR10][R10.64+0x8] ;  /* 0x0000080a0a127981 */ /* 0x000f2a000c1e1b00 */
[----:B------:R-:W-:Y:S02]  /*0420*/  DFMA R24, R20, R20, R24 ;  /* 0x000000141418722b */ /* 0x000fe40000000018 */
[----:B------:R-:W2:Y:S01]  /*0430*/  LDG.E.64 R20, desc[UR10][R12.64+0x18] ;  /* 0x0000180a0c147981 */ /* 0x000ea2000c1e1b00 */
[----:B---3--:R-:W-:-:S03]  /*0440*/  DADD R14, R16, -R14 ;  /* 0x00000000100e7229 */ /* 0x008fc6000000080e */
[----:B------:R-:W3:Y:S05]  /*0450*/  LDG.E.64 R16, desc[UR10][R10.64+0x10] ;  /* 0x0000100a0a107981 */ /* 0x000eea000c1e1b00 */
[----:B------:R-:W-:Y:S02]  /*0460*/  DFMA R24, R14, R14, R24 ;  /* 0x0000000e0e18722b */ /* 0x000fe40000000018 */
[----:B------:R-:W3:Y:S01]  /*0470*/  LDG.E.64 R14, desc[UR10][R12.64+0x10] ;  /* 0x0000100a0c0e7981 */ /* 0x000ee2000c1e1b00 */
[----:B----4-:R-:W-:-:S03]  /*0480*/  DADD R22, R18, -R22 ;  /* 0x0000000012167229 */ /* 0x010fc60000000816 */
[----:B------:R-:W2:Y:S01]  /*0490*/  LDG.E.64 R18, desc[UR10][R10.64+0x18] ;  /* 0x0000180a0a127981 */ /* 0x000ea2000c1e1b00 */
[----:B------:R-:W-:-:S04]  /*04a0*/  UIADD3 UR4, UPT, UPT, UR4, 0x8, URZ ;  /* 0x0000000804047890 */ /* 0x000fc8000fffe0ff */
[----:B------:R-:W-:Y:S01]  /*04b0*/  DFMA R24, R22, R22, R24 ;  /* 0x000000161618722b */ /* 0x000fe20000000018 */
        /* <DEDUP_REMOVED lines=11> */
.L_x_19:
        /* <DEDUP_REMOVED lines=16> */
[----:B------:R-:W-:-:S03]  /*0670*/  IADD3 R14, P0, PT, R28, UR4, RZ ;  /* 0x000000041c0e7c10 */ /* 0x000fc6000ff1e0ff */
[----:B------:R-:W3:Y:S01]  /*0680*/  LDG.E.64 R18, desc[UR10][R12.64+0x8] ;  /* 0x0000080a0c127981 */ /* 0x000ee2000c1e1b00 */
[----:B------:R-:W-:Y:S01]  /*0690*/  LEA R24, P1, R14, UR18, 0x3 ;  /* 0x000000120e187c11 */ /* 0x000fe2000f8218ff */
[----:B------:R-:W-:-:S05]  /*06a0*/  IMAD.X R15, RZ, RZ, RZ, P0 ;  /* 0x000000ffff0f7224 */ /* 0x000fca00000e06ff */
[----:B------:R-:W-:Y:S02]  /*06b0*/  LEA.HI.X R25, R14, UR19, R15, 0x3, P1 ;  /* 0x000000130e197c11 */ /* 0x000fe400088f1c0f */
[----:B------:R-:W4:Y:S04]  /*06c0*/  LDG.E.64 R14, desc[UR10][R12.64+0x10] ;  /* 0x0000100a0c0e7981 */ /* 0x000f28000c1e1b00 */
[----:B------:R-:W3:Y:S04]  /*06d0*/  LDG.E.64 R16, desc[UR10][R24.64+0x8] ;  /* 0x0000080a18107981 */ /* 0x000ee8000c1e1b00 */
[----:B------:R-:W5:Y:S04]  /*06e0*/  LDG.E.64 R26, desc[UR10][R24.64+0x18] ;  /* 0x0000180a181a7981 */ /* 0x000f68000c1e1b00 */
[----:B------:R-:W5:Y:S01]  /*06f0*/  LDG.E.64 R12, desc[UR10][R12.64+0x18] ;  /* 0x0000180a0c0c7981 */ /* 0x000f62000c1e1b00 */
[----:B--2---:R-:W-:-:S03]  /*0700*/  DADD R20, R10, -R20 ;  /* 0x000000000a147229 */ /* 0x004fc60000000814 */
[----:B------:R-:W4:Y:S05]  /*0710*/  LDG.E.64 R10, desc[UR10][R24.64+0x10] ;  /* 0x0000100a180a7981 */ /* 0x000f2a000c1e1b00 */
[----:B------:R-:W-:Y:S02]  /*0720*/  DFMA R20, R20, R20, R22 ;  /* 0x000000141414722b */ /* 0x000fe40000000016 */
[----:B---3--:R-:W-:-:S08]  /*0730*/  DADD R16, R18, -R16 ;  /* 0x0000000012107229 */ /* 0x008fd00000000810 */
[----:B------:R-:W-:Y:S02]  /*0740*/  DFMA R20, R16, R16, R20 ;  /* 0x000000101014722b */ /* 0x000fe40000000014 */
[----:B-----5:R-:W-:Y:S01]  /*0750*/  DADD R26, R12, -R26 ;  /* 0x000000000c1a7229 */ /* 0x020fe2000000081a */
[----:B------:R-:W-:Y:S01]  /*0760*/  UIADD3 UR4, UPT, UPT, UR4, 0x4, URZ ;  /* 0x0000000404047890 */ /* 0x000fe2000fffe0ff */
[----:B----4-:R-:W-:-:S08]  /*0770*/  DADD R10, R14, -R10 ;  /* 0x000000000e0a7229 */ /* 0x010fd0000000080a */
[----:B------:R-:W-:-:S08]  /*0780*/  DFMA R20, R10, R10, R20 ;  /* 0x0000000a0a14722b */ /* 0x000fd00000000014 */
[----:B------:R-:W-:-:S11]  /*0790*/  DFMA R22, R26, R26, R20 ;  /* 0x0000001a1a16722b */ /* 0x000fd60000000014 */
.L_x_22:
        /* <DEDUP_REMOVED lines=9> */
[----:B------:R-:W-:Y:S02]  /*0830*/  IMAD.X R14, RZ, RZ, R7, P0 ;  /* 0x000000ffff0e7224 */ /* 0x000fe400000e0607 */
[----:B------:R-:W-:Y:S01]  /*0840*/  IMAD.X R16, RZ, RZ, RZ, P2 ;  /* 0x000000ffff107224 */ /* 0x000fe200010e06ff */
[----:B-1----:R-:W-:-:S04]  /*0850*/  LEA R10, P1, R11, UR12, 0x3 ;  /* 0x0000000c0b0a7c11 */ /* 0x002fc8000f8218ff */
[----:B------:R-:W-:Y:S01]  /*0860*/  LEA.HI.X R11, R11, UR13, R14, 0x3, P1 ;  /* 0x0000000d0b0b7c11 */ /* 0x000fe200088f1c0e */
[----:B0-----:R-:W-:Y:S01]  /*0870*/  IMAD.WIDE.U32 R18, R19, 0x8, R12 ;  /* 0x0000000813127825 */ /* 0x001fe200078e000c */
[----:B------:R-:W-:-:S04]  /*0880*/  LEA R12, P0, R15, UR14, 0x3 ;  /* 0x0000000e0f0c7c11 */ /* 0x000fc8000f8018ff */
[----:B------:R-:W-:Y:S01]  /*0890*/  LEA.HI.X R13, R15, UR15, R16, 0x3, P0 ;  /* 0x0000000f0f0d7c11 */ /* 0x000fe200080f1c10 */
[----:B------:R-:W2:Y:S04]  /*08a0*/  LDG.E.64 R18, desc[UR10][R18.64] ;  /* 0x0000000a12127981 */ /* 0x000ea8000c1e1b00 */
        /* <DEDUP_REMOVED lines=8> */
.L_x_23:
        /* <DEDUP_REMOVED lines=13> */
.L_x_21:
        /* <DEDUP_REMOVED lines=10> */
.L_x_18:
        /* <DEDUP_REMOVED lines=20> */
.L_x_28:
        /* <DEDUP_REMOVED lines=19> */
.L_x_27:
        /* <DEDUP_REMOVED lines=13> */
.L_x_29:
[----:B------:R-:W-:-:S13]  /*0de0*/  ISETP.NE.OR P0, PT, R6, R3, P0 ;  /* 0x000000030600720c */ /* 0x000fda0000705670 */
[----:B------:R-:W-:Y:S05]  /*0df0*/  @!P0 BRA `(.L_x_25) ;  /* 0x00000000001c8947 */ /* 0x000fea0003800000 */
.L_x_26:
[----:B------:R-:W-:-:S06]  /*0e00*/  DSETP.GT.AND P1, PT, R4, RZ, PT ;  /* 0x000000ff0400722a */ /* 0x000fcc0003f24000 */
[C---:B------:R-:W-:Y:S01]  /*0e10*/  SEL R2, R6.reuse, R2, P1 ;  /* 0x0000000206027207 */ /* 0x040fe20000800000 */
[----:B------:R-:W-:Y:S01]  /*0e20*/  VIADD R6, R6, 0x4 ;  /* 0x0000000406067836 */ /* 0x000fe20000000000 */
[----:B------:R-:W-:Y:S02]  /*0e30*/  FSEL R4, R4, RZ, !P1 ;  /* 0x000000ff04047208 */ /* 0x000fe40004800000 */
[----:B------:R-:W-:Y:S02]  /*0e40*/  FSEL R5, R5, RZ, !P1 ;  /* 0x000000ff05057208 */ /* 0x000fe40004800000 */
[----:B------:R-:W-:-:S13]  /*0e50*/  ISETP.NE.AND P0, PT, R6, R3, PT ;  /* 0x000000030600720c */ /* 0x000fda0003f05270 */
[----:B------:R-:W-:Y:S05]  /*0e60*/  @P0 BRA `(.L_x_26) ;  /* 0xfffffffc00e40947 */ /* 0x000fea000383ffff */
.L_x_25:
[----:B------:R-:W-:-:S09]  /*0e70*/  UISETP.NE.AND UP0, UPT, UR5, URZ, UPT ;  /* 0x000000ff0500728c */ /* 0x000fd2000bf05270 */
[----:B------:R-:W-:Y:S05]  /*0e80*/  BRA.U !UP0, `(.L_x_17) ;  /* 0x0000000108247547 */ /* 0x000fea000b800000 */
[----:B------:R-:W-:-:S05]  /*0e90*/  UMOV UR4, URZ ;  /* 0x000000ff00047c82 */ /* 0x000fca0008000000 */
.L_x_30:
        /* <DEDUP_REMOVED lines=8> */
.L_x_17:
[----:B------:R-:W0:Y:S01]  /*0f20*/  LDC.64 R4, c[0x0][0x390] ;  /* 0x0000e400ff047b82 */ /* 0x000e220000000a00 */
[----:B------:R-:W-:-:S07]  /*0f30*/  IMAD.MOV.U32 R3, RZ, RZ, 0x1 ;  /* 0x00000001ff037424 */ /* 0x000fce00078e00ff */
[----:B------:R-:W1:Y:S01]  /*0f40*/  LDC.64 R6, c[0x0][0x398] ;  /* 0x0000e600ff067b82 */ /* 0x000e620000000a00 */
[----:B0-----:R-:W-:-:S05]  /*0f50*/  IMAD.WIDE R4, R0, 0x4, R4 ;  /* 0x0000000400047825 */ /* 0x001fca00078e0204 */
[----:B------:R-:W-:Y:S01]  /*0f60*/  STG.E desc[UR10][R4.64], R2 ;  /* 0x0000000204007986 */ /* 0x000fe2000c10190a */
[----:B-1----:R-:W-:-:S05]  /*0f70*/  IMAD.WIDE.U32 R6, R2, 0x4, R6 ;  /* 0x0000000402067825 */ /* 0x002fca00078e0006 */
[----:B------:R-:W-:Y:S01]  /*0f80*/  REDG.E.ADD.STRONG.GPU desc[UR10][R6.64], R3 ;  /* 0x000000030600798e */ /* 0x000fe2000c12e10a */
[----:B------:R-:W-:Y:S05]  /*0f90*/  EXIT ;  /* 0x000000000000794d */ /* 0x000fea0003800000 */
.L_x_31:
        /* <DEDUP_REMOVED lines=14> */
.L_x_33:


//--------------------- .nv.shared.reserved.0     --------------------------
	.section	.nv.shared.reserved.0,"aw",@nobits
	.weak		__nv_reservedSMEM_offset_0_alias
	.size		__nv_reservedSMEM_offset_0_alias, 0, 64
	.other		__nv_reservedSMEM_offset_0_alias,@"STO_CUDA_RESERVED_SHARED STV_DEFAULT"
__nv_reservedSMEM_offset_0_alias:
	.zero		0
	.zero		64


//--------------------- .nv.constant0._Z22kernel_check_partitionPKdS0_PiS1_S1_iii --------------------------
	.section	.nv.constant0._Z22kernel_check_partitionPKdS0_PiS1_S1_iii,"a",@progbits
	.sectionflags	@""
	.align	4
.nv.constant0._Z22kernel_check_partitionPKdS0_PiS1_S1_iii:
	.zero		948


//--------------------- .nv.constant0._Z22kernel_start_partitionPKdS0_PiS1_iii --------------------------
	.section	.nv.constant0._Z22kernel_start_partitionPKdS0_PiS1_iii,"a",@progbits
	.sectionflags	@""
	.align	4
.nv.constant0._Z22kernel_start_partitionPKdS0_PiS1_iii:
	.zero		940


//--------------------- SYMBOLS --------------------------

	.type		.nv.reservedSmem.offset0,@object
	.size		.nv.reservedSmem.offset0,0x4
